	.target	sm_100a

	.elftype	@"ET_EXEC"


//--------------------- .note.nv.tkinfo           --------------------------
	.section	.note.nv.tkinfo,"",@"SHT_NOTE"
	.sectionflags	@"SHF_NOTE_NV_TKINFO"
	.tkinfo
        /*0018*/ 	.word	0x00000002
        /*0030*/ 	.string	""
        /*0030*/ 	.string	"ptxas"
        /*0030*/ 	.string	"Cuda compilation tools, release 13.0, V13.0.88"
        /*0030*/ 	.string	"Build cuda_13.0.r13.0/compiler.36424714_0"
        /*0030*/ 	.string	"-arch sm_100a -m 64 "



//--------------------- .note.nv.cuinfo           --------------------------
	.section	.note.nv.cuinfo,"",@"SHT_NOTE"
	.sectionflags	@"SHF_NOTE_NV_CUINFO"
        /*0018*/ 	.short	0x0002
        /*001a*/ 	.short	0x0064
        /*001c*/ 	.short	0x0082
	.zero		2


//--------------------- .nv.info                  --------------------------
	.section	.nv.info,"",@"SHT_CUDA_INFO"
	.align	4


	//----- nvinfo : EIATTR_REGCOUNT
	.align		4
        /*0000*/ 	.byte	0x04, 0x2f
        /*0002*/ 	.short	(.L_19 - .L_18)
	.align		4
.L_18:
        /*0004*/ 	.word	index@(_ZN7cutlass13device_kernelINS_4gemm6kernel13GemmUniversalIN4cute5tupleIJiiiiEEENS1_10collective13CollectiveMmaINS1_35MainloopSm100TmaUmmaWarpSpecializedILi21ELi2ELi4ENS5_IJNS4_1CILi2EEENSA_ILi1EEESC_EEEEENS5_IJNSA_ILi64EEENSA_ILi96EEESF_EEENS_12float_e4m3_tENS5_IJlSC_lEEESI_SJ_NS4_8TiledMMAINS4_8MMA_AtomIJNS4_10MMA_TraitsINS4_19SM100_MMA_F8F6F4_SSEJSI_SI_fSF_SG_NS4_17integral_constantINS4_4UMMA5MajorELSQ_0EEESR_NSO_INSP_7ScaleInELSS_0EEEST_EEEEEENS4_6LayoutINS5_IJSC_SC_SC_EEENS5_IJNSA_ILi0EEESY_SY_EEEEENS5_IJNS4_10UnderscoreES11_S11_EEEEENS4_13SM90_TMA_LOADENS4_14ComposedLayoutINS4_7SwizzleILi2ELi4ELi3EEENS4_18smem_ptr_flag_bitsILi8EEENSW_INS5_IJNSA_ILi8EEESF_EEENS5_IJSF_SC_EEEEEEEvNS4_8identityENS4_23SM90_TMA_LOAD_MULTICASTES1E_vS1F_EENS_8epilogue10collective18CollectiveEpilogueINS1I_23Sm100TmaWarpSpecializedILi1ELi1ELi48ELb0ELb0EEEJSH_NS5_IJNSW_ISF_SC_EENSW_ISG_SC_EEEEESI_SJ_SI_SJ_NS1I_6fusion15FusionCallbacksIS1M_NS1Q_17LinearCombinationISI_fSI_fLNS_15FloatRoundStyleE2EEESH_S1P_JEEENS4_5SM1004TMEM4LOAD26SM100_TMEM_LOAD_16dp32b16xES14_NS15_INS16_ILi1ELi4ELi3EEES19_NSW_INS5_IJS1A_NSA_ILi32EEEEEENS5_IJS21_SC_EEEEEEENS4_39AutoVectorizingCopyWithAssumedAlignmentILi128EEENS4_14SM90_TMA_STOREES25_S27_S27_EEEvvEEEEvNT_6ParamsE)
        /*0008*/ 	.word	0x00000078


	//----- nvinfo : EIATTR_FRAME_SIZE
	.align		4
.L_19:
        /*000c*/ 	.byte	0x04, 0x11
        /*000e*/ 	.short	(.L_21 - .L_20)
	.align		4
.L_20:
        /*0010*/ 	.word	index@($__internal_2_$__cuda_sm10x_tcgen05_guardrail_trap_unallocated_columns_being_dealloced)
        /*0014*/ 	.word	0x00000000


	//----- nvinfo : EIATTR_FRAME_SIZE
	.align		4
.L_21:
        /*0018*/ 	.byte	0x04, 0x11
        /*001a*/ 	.short	(.L_23 - .L_22)
	.align		4
.L_22:
        /*001c*/ 	.word	index@($__internal_1_$__cuda_sm10x_tcgen05_guardrail_trap_phase_invalid_during_alloc)
        /*0020*/ 	.word	0x00000000


	//----- nvinfo : EIATTR_FRAME_SIZE
	.align		4
.L_23:
        /*0024*/ 	.byte	0x04, 0x11
        /*0026*/ 	.short	(.L_25 - .L_24)
	.align		4
.L_24:
        /*0028*/ 	.word	index@($__internal_0_$__cuda_sm10x_tcgen05_guardrail_trap_col_being_dealloced_not_returned_by_alloc)
        /*002c*/ 	.word	0x00000000


	//----- nvinfo : EIATTR_FRAME_SIZE
	.align		4
.L_25:
        /*0030*/ 	.byte	0x04, 0x11
        /*0032*/ 	.short	(.L_27 - .L_26)
	.align		4
.L_26:
        /*0034*/ 	.word	index@(_ZN7cutlass13device_kernelINS_4gemm6kernel13GemmUniversalIN4cute5tupleIJiiiiEEENS1_10collective13CollectiveMmaINS1_35MainloopSm100TmaUmmaWarpSpecializedILi21ELi2ELi4ENS5_IJNS4_1CILi2EEENSA_ILi1EEESC_EEEEENS5_IJNSA_ILi64EEENSA_ILi96EEESF_EEENS_12float_e4m3_tENS5_IJlSC_lEEESI_SJ_NS4_8TiledMMAINS4_8MMA_AtomIJNS4_10MMA_TraitsINS4_19SM100_MMA_F8F6F4_SSEJSI_SI_fSF_SG_NS4_17integral_constantINS4_4UMMA5MajorELSQ_0EEESR_NSO_INSP_7ScaleInELSS_0EEEST_EEEEEENS4_6LayoutINS5_IJSC_SC_SC_EEENS5_IJNSA_ILi0EEESY_SY_EEEEENS5_IJNS4_10UnderscoreES11_S11_EEEEENS4_13SM90_TMA_LOADENS4_14ComposedLayoutINS4_7SwizzleILi2ELi4ELi3EEENS4_18smem_ptr_flag_bitsILi8EEENSW_INS5_IJNSA_ILi8EEESF_EEENS5_IJSF_SC_EEEEEEEvNS4_8identityENS4_23SM90_TMA_LOAD_MULTICASTES1E_vS1F_EENS_8epilogue10collective18CollectiveEpilogueINS1I_23Sm100TmaWarpSpecializedILi1ELi1ELi48ELb0ELb0EEEJSH_NS5_IJNSW_ISF_SC_EENSW_ISG_SC_EEEEESI_SJ_SI_SJ_NS1I_6fusion15FusionCallbacksIS1M_NS1Q_17LinearCombinationISI_fSI_fLNS_15FloatRoundStyleE2EEESH_S1P_JEEENS4_5SM1004TMEM4LOAD26SM100_TMEM_LOAD_16dp32b16xES14_NS15_INS16_ILi1ELi4ELi3EEES19_NSW_INS5_IJS1A_NSA_ILi32EEEEEENS5_IJS21_SC_EEEEEEENS4_39AutoVectorizingCopyWithAssumedAlignmentILi128EEENS4_14SM90_TMA_STOREES25_S27_S27_EEEvvEEEEvNT_6ParamsE)
        /*0038*/ 	.word	0x00000000


	//----- nvinfo : EIATTR_MIN_STACK_SIZE
	.align		4
.L_27:
        /*003c*/ 	.byte	0x04, 0x12
        /*003e*/ 	.short	(.L_29 - .L_28)
	.align		4
.L_28:
        /*0040*/ 	.word	index@(_ZN7cutlass13device_kernelINS_4gemm6kernel13GemmUniversalIN4cute5tupleIJiiiiEEENS1_10collective13CollectiveMmaINS1_35MainloopSm100TmaUmmaWarpSpecializedILi21ELi2ELi4ENS5_IJNS4_1CILi2EEENSA_ILi1EEESC_EEEEENS5_IJNSA_ILi64EEENSA_ILi96EEESF_EEENS_12float_e4m3_tENS5_IJlSC_lEEESI_SJ_NS4_8TiledMMAINS4_8MMA_AtomIJNS4_10MMA_TraitsINS4_19SM100_MMA_F8F6F4_SSEJSI_SI_fSF_SG_NS4_17integral_constantINS4_4UMMA5MajorELSQ_0EEESR_NSO_INSP_7ScaleInELSS_0EEEST_EEEEEENS4_6LayoutINS5_IJSC_SC_SC_EEENS5_IJNSA_ILi0EEESY_SY_EEEEENS5_IJNS4_10UnderscoreES11_S11_EEEEENS4_13SM90_TMA_LOADENS4_14ComposedLayoutINS4_7SwizzleILi2ELi4ELi3EEENS4_18smem_ptr_flag_bitsILi8EEENSW_INS5_IJNSA_ILi8EEESF_EEENS5_IJSF_SC_EEEEEEEvNS4_8identityENS4_23SM90_TMA_LOAD_MULTICASTES1E_vS1F_EENS_8epilogue10collective18CollectiveEpilogueINS1I_23Sm100TmaWarpSpecializedILi1ELi1ELi48ELb0ELb0EEEJSH_NS5_IJNSW_ISF_SC_EENSW_ISG_SC_EEEEESI_SJ_SI_SJ_NS1I_6fusion15FusionCallbacksIS1M_NS1Q_17LinearCombinationISI_fSI_fLNS_15FloatRoundStyleE2EEESH_S1P_JEEENS4_5SM1004TMEM4LOAD26SM100_TMEM_LOAD_16dp32b16xES14_NS15_INS16_ILi1ELi4ELi3EEES19_NSW_INS5_IJS1A_NSA_ILi32EEEEEENS5_IJS21_SC_EEEEEEENS4_39AutoVectorizingCopyWithAssumedAlignmentILi128EEENS4_14SM90_TMA_STOREES25_S27_S27_EEEvvEEEEvNT_6ParamsE)
        /*0044*/ 	.word	0x00000000
.L_29:


//--------------------- .nv.compat                --------------------------
	.section	.nv.compat,"",@"SHT_CUDA_COMPAT_INFO"
	.align	4
        /*0000*/ 	.byte	0x02, 0x09, 0x01, 0x00, 0x02, 0x02, 0x02, 0x00, 0x02, 0x05, 0x05, 0x00, 0x03, 0x07, 0x01, 0x01
        /*0010*/ 	.byte	0x02, 0x03, 0x01, 0x00, 0x02, 0x06, 0x01, 0x00, 0x04, 0x0b, 0x08, 0x00, 0x09, 0x00, 0x00, 0x00
        /*0020*/ 	.byte	0x00, 0x00, 0x00, 0x00


//--------------------- .nv.info._ZN7cutlass13device_kernelINS_4gemm6kernel13GemmUniversalIN4cute5tupleIJiiiiEEENS1_10collective13CollectiveMmaINS1_35MainloopSm100TmaUmmaWarpSpecializedILi21ELi2ELi4ENS5_IJNS4_1CILi2EEENSA_ILi1EEESC_EEEEENS5_IJNSA_ILi64EEENSA_ILi96EEESF_EEENS_12float_e4m3_tENS5_IJlSC_lEEESI_SJ_NS4_8TiledMMAINS4_8MMA_AtomIJNS4_10MMA_TraitsINS4_19SM100_MMA_F8F6F4_SSEJSI_SI_fSF_SG_NS4_17integral_constantINS4_4UMMA5MajorELSQ_0EEESR_NSO_INSP_7ScaleInELSS_0EEEST_EEEEEENS4_6LayoutINS5_IJSC_SC_SC_EEENS5_IJNSA_ILi0EEESY_SY_EEEEENS5_IJNS4_10UnderscoreES11_S11_EEEEENS4_13SM90_TMA_LOADENS4_14ComposedLayoutINS4_7SwizzleILi2ELi4ELi3EEENS4_18smem_ptr_flag_bitsILi8EEENSW_INS5_IJNSA_ILi8EEESF_EEENS5_IJSF_SC_EEEEEEEvNS4_8identityENS4_23SM90_TMA_LOAD_MULTICASTES1E_vS1F_EENS_8epilogue10collective18CollectiveEpilogueINS1I_23Sm100TmaWarpSpecializedILi1ELi1ELi48ELb0ELb0EEEJSH_NS5_IJNSW_ISF_SC_EENSW_ISG_SC_EEEEESI_SJ_SI_SJ_NS1I_6fusion15FusionCallbacksIS1M_NS1Q_17LinearCombinationISI_fSI_fLNS_15FloatRoundStyleE2EEESH_S1P_JEEENS4_5SM1004TMEM4LOAD26SM100_TMEM_LOAD_16dp32b16xES14_NS15_INS16_ILi1ELi4ELi3EEES19_NSW_INS5_IJS1A_NSA_ILi32EEEEEENS5_IJS21_SC_EEEEEEENS4_39AutoVectorizingCopyWithAssumedAlignmentILi128EEENS4_14SM90_TMA_STOREES25_S27_S27_EEEvvEEEEvNT_6ParamsE --------------------------
	.section	.nv.info._ZN7cutlass13device_kernelINS_4gemm6kernel13GemmUniversalIN4cute5tupleIJiiiiEEENS1_10collective13CollectiveMmaINS1_35MainloopSm100TmaUmmaWarpSpecializedILi21ELi2ELi4ENS5_IJNS4_1CILi2EEENSA_ILi1EEESC_EEEEENS5_IJNSA_ILi64EEENSA_ILi96EEESF_EEENS_12float_e4m3_tENS5_IJlSC_lEEESI_SJ_NS4_8TiledMMAINS4_8MMA_AtomIJNS4_10MMA_TraitsINS4_19SM100_MMA_F8F6F4_SSEJSI_SI_fSF_SG_NS4_17integral_constantINS4_4UMMA5MajorELSQ_0EEESR_NSO_INSP_7ScaleInELSS_0EEEST_EEEEEENS4_6LayoutINS5_IJSC_SC_SC_EEENS5_IJNSA_ILi0EEESY_SY_EEEEENS5_IJNS4_10UnderscoreES11_S11_EEEEENS4_13SM90_TMA_LOADENS4_14ComposedLayoutINS4_7SwizzleILi2ELi4ELi3EEENS4_18smem_ptr_flag_bitsILi8EEENSW_INS5_IJNSA_ILi8EEESF_EEENS5_IJSF_SC_EEEEEEEvNS4_8identityENS4_23SM90_TMA_LOAD_MULTICASTES1E_vS1F_EENS_8epilogue10collective18CollectiveEpilogueINS1I_23Sm100TmaWarpSpecializedILi1ELi1ELi48ELb0ELb0EEEJSH_NS5_IJNSW_ISF_SC_EENSW_ISG_SC_EEEEESI_SJ_SI_SJ_NS1I_6fusion15FusionCallbacksIS1M_NS1Q_17LinearCombinationISI_fSI_fLNS_15FloatRoundStyleE2EEESH_S1P_JEEENS4_5SM1004TMEM4LOAD26SM100_TMEM_LOAD_16dp32b16xES14_NS15_INS16_ILi1ELi4ELi3EEES19_NSW_INS5_IJS1A_NSA_ILi32EEEEEENS5_IJS21_SC_EEEEEEENS4_39AutoVectorizingCopyWithAssumedAlignmentILi128EEENS4_14SM90_TMA_STOREES25_S27_S27_EEEvvEEEEvNT_6ParamsE,"",@"SHT_CUDA_INFO"
	.sectionflags	@""
	.align	4


	//----- nvinfo : EIATTR_CUDA_API_VERSION
	.align		4
        /*0000*/ 	.byte	0x04, 0x37
        /*0002*/ 	.short	(.L_31 - .L_30)
.L_30:
        /*0004*/ 	.word	0x00000082


	//----- nvinfo : EIATTR_KPARAM_INFO
	.align		4
.L_31:
        /*0008*/ 	.byte	0x04, 0x17
        /*000a*/ 	.short	(.L_33 - .L_32)
.L_32:
        /*000c*/ 	.word	0x00000000
        /*0010*/ 	.short	0x0000
        /*0012*/ 	.short	0x0000
        /*0014*/ 	.byte	0x00, 0xf0, 0x01, 0x20


	//----- nvinfo : EIATTR_AT_ENTRY_FRAGMENTS
	.align		4
.L_33:
        /*0018*/ 	.byte	0x04, 0x4f
        /*001a*/ 	.short	(.L_35 - .L_34)


	//   ....[0]....
.L_34:
        /*001c*/ 	.word	0x00000006


	//----- nvinfo : EIATTR_RESERVED_SMEM_USED
	.align		4
.L_35:
        /*0020*/ 	.byte	0x01, 0x41
	.zero		2


	//----- nvinfo : EIATTR_SPARSE_MMA_MASK
	.align		4
        /*0024*/ 	.byte	0x03, 0x50
        /*0026*/ 	.short	0x0000


	//----- nvinfo : EIATTR_TCGEN05_1CTA_USED
	.align		4
        /*0028*/ 	.byte	0x01, 0x51
	.zero		2


	//----- nvinfo : EIATTR_MAXREG_COUNT
	.align		4
        /*002c*/ 	.byte	0x03, 0x1b
        /*002e*/ 	.short	0x00ff


	//----- nvinfo : EIATTR_NUM_BARRIERS
	.align		4
        /*0030*/ 	.byte	0x02, 0x4c
        /*0032*/ 	.byte	0x07
	.zero		1


	//----- nvinfo : EIATTR_EXTERNS
	.align		4
        /*0034*/ 	.byte	0x04, 0x0f
        /*0036*/ 	.short	(.L_37 - .L_36)


	//   ....[0]....
	.align		4
.L_36:
        /*0038*/ 	.word	index@(__assertfail)


	//----- nvinfo : EIATTR_MERCURY_ISA_VERSION
	.align		4
.L_37:
        /*003c*/ 	.byte	0x03, 0x5f
        /*003e*/ 	.short	0x0101


	//----- nvinfo : EIATTR_INT_WARP_WIDE_INSTR_OFFSETS
	.align		4
        /*0040*/ 	.byte	0x04, 0x31
        /*0042*/ 	.short	(.L_39 - .L_38)


	//   ....[0]....
.L_38:
        /*0044*/ 	.word	0x000046c0


	//   ....[1]....
        /*0048*/ 	.word	0x000046f0


	//   ....[2]....
        /*004c*/ 	.word	0x00004710


	//   ....[3]....
        /*0050*/ 	.word	0x00005310


	//   ....[4]....
        /*0054*/ 	.word	0x00005440


	//   ....[5]....
        /*0058*/ 	.word	0x000054d0


	//   ....[6]....
        /*005c*/ 	.word	0x000054f0


	//----- nvinfo : EIATTR_COOP_GROUP_MASK_REGIDS
	.align		4
.L_39:
        /*0060*/ 	.byte	0x04, 0x29
        /*0062*/ 	.short	(.L_41 - .L_40)


	//   ....[0]....
.L_40:
        /*0064*/ 	.word	0xffffffff


	//   ....[1]....
        /*0068*/ 	.word	0xffffffff


	//   ....[2]....
        /*006c*/ 	.word	0xffffffff


	//   ....[3]....
        /*0070*/ 	.word	0xffffffff


	//   ....[4]....
        /*0074*/ 	.word	0xffffffff


	//   ....[5]....
        /*0078*/ 	.word	0xffffffff


	//   ....[6]....
        /*007c*/ 	.word	0xffffffff


	//   ....[7]....
        /*0080*/ 	.word	0xffffffff


	//   ....[8]....
        /*0084*/ 	.word	0xffffffff


	//   ....[9]....
        /*0088*/ 	.word	0xffffffff


	//   ....[10]....
        /*008c*/ 	.word	0xffffffff


	//   ....[11]....
        /*0090*/ 	.word	0xffffffff


	//   ....[12]....
        /*0094*/ 	.word	0xffffffff


	//   ....[13]....
        /*0098*/ 	.word	0xffffffff


	//----- nvinfo : EIATTR_COOP_GROUP_INSTR_OFFSETS
	.align		4
.L_41:
        /*009c*/ 	.byte	0x04, 0x28
        /*009e*/ 	.short	(.L_43 - .L_42)


	//   ....[0]....
.L_42:
        /*00a0*/ 	.word	0x00000080


	//   ....[1]....
        /*00a4*/ 	.word	0x000004e0


	//   ....[2]....
        /*00a8*/ 	.word	0x000008c0


	//   ....[3]....
        /*00ac*/ 	.word	0x00000a00


	//   ....[4]....
        /*00b0*/ 	.word	0x00000b00


	//   ....[5]....
        /*00b4*/ 	.word	0x00000c70


	//   ....[6]....
        /*00b8*/ 	.word	0x00000e10


	//   ....[7]....
        /*00bc*/ 	.word	0x00000fd0


	//   ....[8]....
        /*00c0*/ 	.word	0x00002170


	//   ....[9]....
        /*00c4*/ 	.word	0x000039a0


	//   ....[10]....
        /*00c8*/ 	.word	0x00003bb0


	//   ....[11]....
        /*00cc*/ 	.word	0x00003be0


	//   ....[12]....
        /*00d0*/ 	.word	0x000045a0


	//   ....[13]....
        /*00d4*/ 	.word	0x000047d0


	//----- nvinfo : EIATTR_VRC_CTA_INIT_COUNT
	.align		4
.L_43:
        /*00d8*/ 	.byte	0x02, 0x4a
        /*00da*/ 	.byte	0x80
	.zero		1


	//----- nvinfo : EIATTR_SYSCALL_OFFSETS
	.align		4
        /*00dc*/ 	.byte	0x04, 0x46
        /*00de*/ 	.short	(.L_45 - .L_44)


	//   ....[0]....
.L_44:
        /*00e0*/ 	.word	0x00005f90


	//   ....[1]....
        /*00e4*/ 	.word	0x000060d0


	//   ....[2]....
        /*00e8*/ 	.word	0x000068a0


	//   ....[3]....
        /*00ec*/ 	.word	0x00006a20


	//   ....[4]....
        /*00f0*/ 	.word	0x00006ba0


	//----- nvinfo : EIATTR_MBARRIER_INSTR_OFFSETS
	.align		4
.L_45:
        /*00f4*/ 	.byte	0x04, 0x39
        /*00f6*/ 	.short	(.L_47 - .L_46)


	//   ....[0]....
.L_46:
        /*00f8*/ 	.word	0x00000600
        /*00fc*/ 	.word	0x000000ff
        /*0100*/ 	.word	0x00000000
        /*0104*/ 	.short	0x0100
        /*0106*/ 	.byte	0x04
	.zero		1


	//   ....[1]....
        /*0108*/ 	.word	0x00000610
        /*010c*/ 	.word	0x000000ff
        /*0110*/ 	.word	0x000000a8
        /*0114*/ 	.short	0x0100
        /*0116*/ 	.byte	0x04
	.zero		1


	//   ....[2]....
        /*0118*/ 	.word	0x00000620
        /*011c*/ 	.word	0x000000ff
        /*0120*/ 	.word	0x00000008
        /*0124*/ 	.short	0x0100
        /*0126*/ 	.byte	0x04
	.zero		1


	//   ....[3]....
        /*0128*/ 	.word	0x00000630
        /*012c*/ 	.word	0x000000ff
        /*0130*/ 	.word	0x000000b0
        /*0134*/ 	.short	0x0100
        /*0136*/ 	.byte	0x04
	.zero		1


	//   ....[4]....
        /*0138*/ 	.word	0x00000640
        /*013c*/ 	.word	0x000000ff
        /*0140*/ 	.word	0x00000010
        /*0144*/ 	.short	0x0100
        /*0146*/ 	.byte	0x04
	.zero		1


	//   ....[5]....
        /*0148*/ 	.word	0x00000650
        /*014c*/ 	.word	0x000000ff
        /*0150*/ 	.word	0x000000b8
        /*0154*/ 	.short	0x0100
        /*0156*/ 	.byte	0x04
	.zero		1


	//   ....[6]....
        /*0158*/ 	.word	0x00000660
        /*015c*/ 	.word	0x000000ff
        /*0160*/ 	.word	0x00000018
        /*0164*/ 	.short	0x0100
        /*0166*/ 	.byte	0x04
	.zero		1


	//   ....[7]....
        /*0168*/ 	.word	0x00000670
        /*016c*/ 	.word	0x000000ff
        /*0170*/ 	.word	0x000000c0
        /*0174*/ 	.short	0x0100
        /*0176*/ 	.byte	0x04
	.zero		1


	//   ....[8]....
        /*0178*/ 	.word	0x00000680
        /*017c*/ 	.word	0x000000ff
        /*0180*/ 	.word	0x00000020
        /*0184*/ 	.short	0x0100
        /*0186*/ 	.byte	0x04
	.zero		1


	//   ....[9]....
        /*0188*/ 	.word	0x00000690
        /*018c*/ 	.word	0x000000ff
        /*0190*/ 	.word	0x000000c8
        /*0194*/ 	.short	0x0100
        /*0196*/ 	.byte	0x04
	.zero		1


	//   ....[10]....
        /*0198*/ 	.word	0x000006a0
        /*019c*/ 	.word	0x000000ff
        /*01a0*/ 	.word	0x00000028
        /*01a4*/ 	.short	0x0100
        /*01a6*/ 	.byte	0x04
	.zero		1


	//   ....[11]....
        /*01a8*/ 	.word	0x000006b0
        /*01ac*/ 	.word	0x000000ff
        /*01b0*/ 	.word	0x000000d0
        /*01b4*/ 	.short	0x0100
        /*01b6*/ 	.byte	0x04
	.zero		1


	//   ....[12]....
        /*01b8*/ 	.word	0x000006c0
        /*01bc*/ 	.word	0x000000ff
        /*01c0*/ 	.word	0x00000030
        /*01c4*/ 	.short	0x0100
        /*01c6*/ 	.byte	0x04
	.zero		1


	//   ....[13]....
        /*01c8*/ 	.word	0x000006d0
        /*01cc*/ 	.word	0x000000ff
        /*01d0*/ 	.word	0x000000d8
        /*01d4*/ 	.short	0x0100
        /*01d6*/ 	.byte	0x04
	.zero		1


	//   ....[14]....
        /*01d8*/ 	.word	0x000006e0
        /*01dc*/ 	.word	0x000000ff
        /*01e0*/ 	.word	0x00000038
        /*01e4*/ 	.short	0x0100
        /*01e6*/ 	.byte	0x04
	.zero		1


	//   ....[15]....
        /*01e8*/ 	.word	0x000006f0
        /*01ec*/ 	.word	0x000000ff
        /*01f0*/ 	.word	0x000000e0
        /*01f4*/ 	.short	0x0100
        /*01f6*/ 	.byte	0x04
	.zero		1


	//   ....[16]....
        /*01f8*/ 	.word	0x00000700
        /*01fc*/ 	.word	0x000000ff
        /*0200*/ 	.word	0x00000040
        /*0204*/ 	.short	0x0100
        /*0206*/ 	.byte	0x04
	.zero		1


	//   ....[17]....
        /*0208*/ 	.word	0x00000710
        /*020c*/ 	.word	0x000000ff
        /*0210*/ 	.word	0x000000e8
        /*0214*/ 	.short	0x0100
        /*0216*/ 	.byte	0x04
	.zero		1


	//   ....[18]....
        /*0218*/ 	.word	0x00000720
        /*021c*/ 	.word	0x000000ff
        /*0220*/ 	.word	0x00000048
        /*0224*/ 	.short	0x0100
        /*0226*/ 	.byte	0x04
	.zero		1


	//   ....[19]....
        /*0228*/ 	.word	0x00000730
        /*022c*/ 	.word	0x000000ff
        /*0230*/ 	.word	0x000000f0
        /*0234*/ 	.short	0x0100
        /*0236*/ 	.byte	0x04
	.zero		1


	//   ....[20]....
        /*0238*/ 	.word	0x00000740
        /*023c*/ 	.word	0x000000ff
        /*0240*/ 	.word	0x00000050
        /*0244*/ 	.short	0x0100
        /*0246*/ 	.byte	0x04
	.zero		1


	//   ....[21]....
        /*0248*/ 	.word	0x00000750
        /*024c*/ 	.word	0x000000ff
        /*0250*/ 	.word	0x000000f8
        /*0254*/ 	.short	0x0100
        /*0256*/ 	.byte	0x04
	.zero		1


	//   ....[22]....
        /*0258*/ 	.word	0x00000760
        /*025c*/ 	.word	0x000000ff
        /*0260*/ 	.word	0x00000058
        /*0264*/ 	.short	0x0100
        /*0266*/ 	.byte	0x04
	.zero		1


	//   ....[23]....
        /*0268*/ 	.word	0x00000770
        /*026c*/ 	.word	0x000000ff
        /*0270*/ 	.word	0x00000100
        /*0274*/ 	.short	0x0100
        /*0276*/ 	.byte	0x04
	.zero		1


	//   ....[24]....
        /*0278*/ 	.word	0x00000780
        /*027c*/ 	.word	0x000000ff
        /*0280*/ 	.word	0x00000060
        /*0284*/ 	.short	0x0100
        /*0286*/ 	.byte	0x04
	.zero		1


	//   ....[25]....
        /*0288*/ 	.word	0x00000790
        /*028c*/ 	.word	0x000000ff
        /*0290*/ 	.word	0x00000108
        /*0294*/ 	.short	0x0100
        /*0296*/ 	.byte	0x04
	.zero		1


	//   ....[26]....
        /*0298*/ 	.word	0x000007a0
        /*029c*/ 	.word	0x000000ff
        /*02a0*/ 	.word	0x00000068
        /*02a4*/ 	.short	0x0100
        /*02a6*/ 	.byte	0x04
	.zero		1


	//   ....[27]....
        /*02a8*/ 	.word	0x000007b0
        /*02ac*/ 	.word	0x000000ff
        /*02b0*/ 	.word	0x00000110
        /*02b4*/ 	.short	0x0100
        /*02b6*/ 	.byte	0x04
	.zero		1


	//   ....[28]....
        /*02b8*/ 	.word	0x000007c0
        /*02bc*/ 	.word	0x000000ff
        /*02c0*/ 	.word	0x00000070
        /*02c4*/ 	.short	0x0100
        /*02c6*/ 	.byte	0x04
	.zero		1


	//   ....[29]....
        /*02c8*/ 	.word	0x000007d0
        /*02cc*/ 	.word	0x000000ff
        /*02d0*/ 	.word	0x00000118
        /*02d4*/ 	.short	0x0100
        /*02d6*/ 	.byte	0x04
	.zero		1


	//   ....[30]....
        /*02d8*/ 	.word	0x000007e0
        /*02dc*/ 	.word	0x000000ff
        /*02e0*/ 	.word	0x00000078
        /*02e4*/ 	.short	0x0100
        /*02e6*/ 	.byte	0x04
	.zero		1


	//   ....[31]....
        /*02e8*/ 	.word	0x000007f0
        /*02ec*/ 	.word	0x000000ff
        /*02f0*/ 	.word	0x00000120
        /*02f4*/ 	.short	0x0100
        /*02f6*/ 	.byte	0x04
	.zero		1


	//   ....[32]....
        /*02f8*/ 	.word	0x00000800
        /*02fc*/ 	.word	0x000000ff
        /*0300*/ 	.word	0x00000080
        /*0304*/ 	.short	0x0100
        /*0306*/ 	.byte	0x04
	.zero		1


	//   ....[33]....
        /*0308*/ 	.word	0x00000810
        /*030c*/ 	.word	0x000000ff
        /*0310*/ 	.word	0x00000128
        /*0314*/ 	.short	0x0100
        /*0316*/ 	.byte	0x04
	.zero		1


	//   ....[34]....
        /*0318*/ 	.word	0x00000820
        /*031c*/ 	.word	0x000000ff
        /*0320*/ 	.word	0x00000088
        /*0324*/ 	.short	0x0100
        /*0326*/ 	.byte	0x04
	.zero		1


	//   ....[35]....
        /*0328*/ 	.word	0x00000830
        /*032c*/ 	.word	0x000000ff
        /*0330*/ 	.word	0x00000130
        /*0334*/ 	.short	0x0100
        /*0336*/ 	.byte	0x04
	.zero		1


	//   ....[36]....
        /*0338*/ 	.word	0x00000840
        /*033c*/ 	.word	0x000000ff
        /*0340*/ 	.word	0x00000090
        /*0344*/ 	.short	0x0100
        /*0346*/ 	.byte	0x04
	.zero		1


	//   ....[37]....
        /*0348*/ 	.word	0x00000850
        /*034c*/ 	.word	0x000000ff
        /*0350*/ 	.word	0x00000138
        /*0354*/ 	.short	0x0100
        /*0356*/ 	.byte	0x04
	.zero		1


	//   ....[38]....
        /*0358*/ 	.word	0x00000860
        /*035c*/ 	.word	0x000000ff
        /*0360*/ 	.word	0x00000098
        /*0364*/ 	.short	0x0100
        /*0366*/ 	.byte	0x04
	.zero		1


	//   ....[39]....
        /*0368*/ 	.word	0x00000870
        /*036c*/ 	.word	0x000000ff
        /*0370*/ 	.word	0x00000140
        /*0374*/ 	.short	0x0100
        /*0376*/ 	.byte	0x04
	.zero		1


	//   ....[40]....
        /*0378*/ 	.word	0x00000880
        /*037c*/ 	.word	0x000000ff
        /*0380*/ 	.word	0x000000a0
        /*0384*/ 	.short	0x0100
        /*0386*/ 	.byte	0x04
	.zero		1


	//   ....[41]....
        /*0388*/ 	.word	0x00000890
        /*038c*/ 	.word	0x000000ff
        /*0390*/ 	.word	0x00000148
        /*0394*/ 	.short	0x0100
        /*0396*/ 	.byte	0x04
	.zero		1


	//   ....[42]....
        /*0398*/ 	.word	0x000009d0
        /*039c*/ 	.word	0x000000ff
        /*03a0*/ 	.word	0x00000150
        /*03a4*/ 	.short	0x0100
        /*03a6*/ 	.byte	0x04
	.zero		1


	//   ....[43]....
        /*03a8*/ 	.word	0x000009e0
        /*03ac*/ 	.word	0x000000ff
        /*03b0*/ 	.word	0x00000158
        /*03b4*/ 	.short	0x0100
        /*03b6*/ 	.byte	0x04
	.zero		1


	//   ....[44]....
        /*03b8*/ 	.word	0x00000ad0
        /*03bc*/ 	.word	0x000000ff
        /*03c0*/ 	.word	0x00000160
        /*03c4*/ 	.short	0x0100
        /*03c6*/ 	.byte	0x06
	.zero		1


	//   ....[45]....
        /*03c8*/ 	.word	0x00000ae0
        /*03cc*/ 	.word	0x000000ff
        /*03d0*/ 	.word	0x00000168
        /*03d4*/ 	.short	0x0100
        /*03d6*/ 	.byte	0x06
	.zero		1


	//   ....[46]....
        /*03d8*/ 	.word	0x00000c20
        /*03dc*/ 	.word	0x000000ff
        /*03e0*/ 	.word	0x00000170
        /*03e4*/ 	.short	0x0100
        /*03e6*/ 	.byte	0x06
	.zero		1


	//   ....[47]....
        /*03e8*/ 	.word	0x00000c30
        /*03ec*/ 	.word	0x000000ff
        /*03f0*/ 	.word	0x00000180
        /*03f4*/ 	.short	0x0100
        /*03f6*/ 	.byte	0x06
	.zero		1


	//   ....[48]....
        /*03f8*/ 	.word	0x00000c40
        /*03fc*/ 	.word	0x000000ff
        /*0400*/ 	.word	0x00000178
        /*0404*/ 	.short	0x0100
        /*0406*/ 	.byte	0x06
	.zero		1


	//   ....[49]....
        /*0408*/ 	.word	0x00000c50
        /*040c*/ 	.word	0x000000ff
        /*0410*/ 	.word	0x00000188
        /*0414*/ 	.short	0x0100
        /*0416*/ 	.byte	0x06
	.zero		1


	//   ....[50]....
        /*0418*/ 	.word	0x00000d80
        /*041c*/ 	.word	0x000000ff
        /*0420*/ 	.word	0x00000190
        /*0424*/ 	.short	0x0100
        /*0426*/ 	.byte	0x04
	.zero		1


	//   ....[51]....
        /*0428*/ 	.word	0x00000d90
        /*042c*/ 	.word	0x000000ff
        /*0430*/ 	.word	0x000001b0
        /*0434*/ 	.short	0x0100
        /*0436*/ 	.byte	0x04
	.zero		1


	//   ....[52]....
        /*0438*/ 	.word	0x00000da0
        /*043c*/ 	.word	0x000000ff
        /*0440*/ 	.word	0x00000198
        /*0444*/ 	.short	0x0100
        /*0446*/ 	.byte	0x04
	.zero		1


	//   ....[53]....
        /*0448*/ 	.word	0x00000db0
        /*044c*/ 	.word	0x000000ff
        /*0450*/ 	.word	0x000001b8
        /*0454*/ 	.short	0x0100
        /*0456*/ 	.byte	0x04
	.zero		1


	//   ....[54]....
        /*0458*/ 	.word	0x00000dc0
        /*045c*/ 	.word	0x000000ff
        /*0460*/ 	.word	0x000001a0
        /*0464*/ 	.short	0x0100
        /*0466*/ 	.byte	0x04
	.zero		1


	//   ....[55]....
        /*0468*/ 	.word	0x00000dd0
        /*046c*/ 	.word	0x000000ff
        /*0470*/ 	.word	0x000001c0
        /*0474*/ 	.short	0x0100
        /*0476*/ 	.byte	0x04
	.zero		1


	//   ....[56]....
        /*0478*/ 	.word	0x00000de0
        /*047c*/ 	.word	0x000000ff
        /*0480*/ 	.word	0x000001a8
        /*0484*/ 	.short	0x0100
        /*0486*/ 	.byte	0x04
	.zero		1


	//   ....[57]....
        /*0488*/ 	.word	0x00000df0
        /*048c*/ 	.word	0x000000ff
        /*0490*/ 	.word	0x000001c8
        /*0494*/ 	.short	0x0100
        /*0496*/ 	.byte	0x04
	.zero		1


	//   ....[58]....
        /*0498*/ 	.word	0x00000ee0
        /*049c*/ 	.word	0x000000ff
        /*04a0*/ 	.word	0x000001d0
        /*04a4*/ 	.short	0x0100
        /*04a6*/ 	.byte	0x04
	.zero		1


	//   ....[59]....
        /*04a8*/ 	.word	0x00000ef0
        /*04ac*/ 	.word	0x000000ff
        /*04b0*/ 	.word	0x000001e0
        /*04b4*/ 	.short	0x0100
        /*04b6*/ 	.byte	0x04
	.zero		1


	//   ....[60]....
        /*04b8*/ 	.word	0x00000f00
        /*04bc*/ 	.word	0x000000ff
        /*04c0*/ 	.word	0x000001d8
        /*04c4*/ 	.short	0x0100
        /*04c6*/ 	.byte	0x04
	.zero		1


	//   ....[61]....
        /*04c8*/ 	.word	0x00000f10
        /*04cc*/ 	.word	0x000000ff
        /*04d0*/ 	.word	0x000001e8
        /*04d4*/ 	.short	0x0100
        /*04d6*/ 	.byte	0x04
	.zero		1


	//   ....[62]....
        /*04d8*/ 	.word	0x00001a20
        /*04dc*/ 	.word	0x00000000
        /*04e0*/ 	.word	0x000001e0
        /*04e4*/ 	.short	0x010a
        /*04e6*/ 	.byte	0xff
	.zero		1


	//   ....[63]....
        /*04e8*/ 	.word	0x00001a50
        /*04ec*/ 	.word	0x00000000
        /*04f0*/ 	.word	0x000001d0
        /*04f4*/ 	.short	0x0101
        /*04f6*/ 	.byte	0xff
	.zero		1


	//   ....[64]....
        /*04f8*/ 	.word	0x00001b00
        /*04fc*/ 	.word	0x000000ff
        /*0500*/ 	.word	0x000000a8
        /*0504*/ 	.short	0x010a
        /*0506*/ 	.byte	0x07
	.zero		1


	//   ....[65]....
        /*0508*/ 	.word	0x00001b80
        /*050c*/ 	.word	0x000000ff
        /*0510*/ 	.word	0x000000a8
        /*0514*/ 	.short	0x010a
        /*0516*/ 	.byte	0x21
	.zero		1


	//   ....[66]....
        /*0518*/ 	.word	0x00001d10
        /*051c*/ 	.word	0x000000ff
        /*0520*/ 	.word	0x000000a8
        /*0524*/ 	.short	0x010a
        /*0526*/ 	.byte	0x08
	.zero		1


	//   ....[67]....
        /*0528*/ 	.word	0x00001e30
        /*052c*/ 	.word	0x000000ff
        /*0530*/ 	.word	0x00000168
        /*0534*/ 	.short	0x0101
        /*0536*/ 	.byte	0x06
	.zero		1


	//   ....[68]....
        /*0538*/ 	.word	0x00001e50
        /*053c*/ 	.word	0x000000ff
        /*0540*/ 	.word	0x000000a8
        /*0544*/ 	.short	0x010a
        /*0546*/ 	.byte	0x07
	.zero		1


	//   ....[69]....
        /*0548*/ 	.word	0x00001ed0
        /*054c*/ 	.word	0x000000ff
        /*0550*/ 	.word	0x000000a8
        /*0554*/ 	.short	0x010a
        /*0556*/ 	.byte	0x09
	.zero		1


	//   ....[70]....
        /*0558*/ 	.word	0x00002060
        /*055c*/ 	.word	0x000000ff
        /*0560*/ 	.word	0x000000a8
        /*0564*/ 	.short	0x010a
        /*0566*/ 	.byte	0x08
	.zero		1


	//   ....[71]....
        /*0568*/ 	.word	0x000021a0
        /*056c*/ 	.word	0x00000003
        /*0570*/ 	.word	0x00000170
        /*0574*/ 	.short	0x010a
        /*0576*/ 	.byte	0xff
	.zero		1


	//   ....[72]....
        /*0578*/ 	.word	0x000022f0
        /*057c*/ 	.word	0x00000000
        /*0580*/ 	.word	0x00000000
        /*0584*/ 	.short	0x0101
        /*0586*/ 	.byte	0xff
	.zero		1


	//   ....[73]....
        /*0588*/ 	.word	0x00002890
        /*058c*/ 	.word	0x000000ff
        /*0590*/ 	.word	0x00000000
        /*0594*/ 	.short	0x010a
        /*0596*/ 	.byte	0x04
	.zero		1


	//   ....[74]....
        /*0598*/ 	.word	0x00002920
        /*059c*/ 	.word	0x000000ff
        /*05a0*/ 	.word	0x00000000
        /*05a4*/ 	.short	0x010a
        /*05a6*/ 	.byte	0x05
	.zero		1


	//   ....[75]....
        /*05a8*/ 	.word	0x000029b0
        /*05ac*/ 	.word	0x000000ff
        /*05b0*/ 	.word	0x00000000
        /*05b4*/ 	.short	0x010a
        /*05b6*/ 	.byte	0x05
	.zero		1


	//   ....[76]....
        /*05b8*/ 	.word	0x00002a40
        /*05bc*/ 	.word	0x000000ff
        /*05c0*/ 	.word	0x00000000
        /*05c4*/ 	.short	0x010a
        /*05c6*/ 	.byte	0x05
	.zero		1


	//   ....[77]....
        /*05c8*/ 	.word	0x00002ad0
        /*05cc*/ 	.word	0x000000ff
        /*05d0*/ 	.word	0x00000000
        /*05d4*/ 	.short	0x010a
        /*05d6*/ 	.byte	0x05
	.zero		1


	//   ....[78]....
        /*05d8*/ 	.word	0x00002b60
        /*05dc*/ 	.word	0x000000ff
        /*05e0*/ 	.word	0x00000000
        /*05e4*/ 	.short	0x010a
        /*05e6*/ 	.byte	0x05
	.zero		1


	//   ....[79]....
        /*05e8*/ 	.word	0x00002bf0
        /*05ec*/ 	.word	0x000000ff
        /*05f0*/ 	.word	0x00000000
        /*05f4*/ 	.short	0x010a
        /*05f6*/ 	.byte	0x05
	.zero		1


	//   ....[80]....
        /*05f8*/ 	.word	0x00002c80
        /*05fc*/ 	.word	0x000000ff
        /*0600*/ 	.word	0x00000000
        /*0604*/ 	.short	0x010a
        /*0606*/ 	.byte	0x05
	.zero		1


	//   ....[81]....
        /*0608*/ 	.word	0x00002d10
        /*060c*/ 	.word	0x000000ff
        /*0610*/ 	.word	0x00000000
        /*0614*/ 	.short	0x010a
        /*0616*/ 	.byte	0x05
	.zero		1


	//   ....[82]....
        /*0618*/ 	.word	0x00002da0
        /*061c*/ 	.word	0x000000ff
        /*0620*/ 	.word	0x00000000
        /*0624*/ 	.short	0x010a
        /*0626*/ 	.byte	0x05
	.zero		1


	//   ....[83]....
        /*0628*/ 	.word	0x00002e30
        /*062c*/ 	.word	0x000000ff
        /*0630*/ 	.word	0x00000000
        /*0634*/ 	.short	0x010a
        /*0636*/ 	.byte	0x05
	.zero		1


	//   ....[84]....
        /*0638*/ 	.word	0x00002ec0
        /*063c*/ 	.word	0x000000ff
        /*0640*/ 	.word	0x00000000
        /*0644*/ 	.short	0x010a
        /*0646*/ 	.byte	0x05
	.zero		1


	//   ....[85]....
        /*0648*/ 	.word	0x00002f50
        /*064c*/ 	.word	0x000000ff
        /*0650*/ 	.word	0x00000000
        /*0654*/ 	.short	0x010a
        /*0656*/ 	.byte	0x05
	.zero		1


	//   ....[86]....
        /*0658*/ 	.word	0x00002fe0
        /*065c*/ 	.word	0x000000ff
        /*0660*/ 	.word	0x00000000
        /*0664*/ 	.short	0x010a
        /*0666*/ 	.byte	0x05
	.zero		1


	//   ....[87]....
        /*0668*/ 	.word	0x00003070
        /*066c*/ 	.word	0x000000ff
        /*0670*/ 	.word	0x00000000
        /*0674*/ 	.short	0x010a
        /*0676*/ 	.byte	0x05
	.zero		1


	//   ....[88]....
        /*0678*/ 	.word	0x00003100
        /*067c*/ 	.word	0x000000ff
        /*0680*/ 	.word	0x00000000
        /*0684*/ 	.short	0x010a
        /*0686*/ 	.byte	0x05
	.zero		1


	//   ....[89]....
        /*0688*/ 	.word	0x00003190
        /*068c*/ 	.word	0x000000ff
        /*0690*/ 	.word	0x00000000
        /*0694*/ 	.short	0x010a
        /*0696*/ 	.byte	0x05
	.zero		1


	//   ....[90]....
        /*0698*/ 	.word	0x00003220
        /*069c*/ 	.word	0x000000ff
        /*06a0*/ 	.word	0x00000000
        /*06a4*/ 	.short	0x010a
        /*06a6*/ 	.byte	0x05
	.zero		1


	//   ....[91]....
        /*06a8*/ 	.word	0x000032b0
        /*06ac*/ 	.word	0x000000ff
        /*06b0*/ 	.word	0x00000000
        /*06b4*/ 	.short	0x010a
        /*06b6*/ 	.byte	0x05
	.zero		1


	//   ....[92]....
        /*06b8*/ 	.word	0x00003340
        /*06bc*/ 	.word	0x000000ff
        /*06c0*/ 	.word	0x00000000
        /*06c4*/ 	.short	0x010a
        /*06c6*/ 	.byte	0x05
	.zero		1


	//   ....[93]....
        /*06c8*/ 	.word	0x000033e0
        /*06cc*/ 	.word	0x00000000
        /*06d0*/ 	.word	0x00000000
        /*06d4*/ 	.short	0x010a
        /*06d6*/ 	.byte	0xff
	.zero		1


	//   ....[94]....
        /*06d8*/ 	.word	0x00003500
        /*06dc*/ 	.word	0x00000002
        /*06e0*/ 	.word	0x000001d0
        /*06e4*/ 	.short	0x010a
        /*06e6*/ 	.byte	0xff
	.zero		1


	//   ....[95]....
        /*06e8*/ 	.word	0x00003570
        /*06ec*/ 	.word	0x00000002
        /*06f0*/ 	.word	0x00000000
        /*06f4*/ 	.short	0x0101
        /*06f6*/ 	.byte	0xff
	.zero		1


	//   ....[96]....
        /*06f8*/ 	.word	0x00003590
        /*06fc*/ 	.word	0x000000ff
        /*0700*/ 	.word	0x00000180
        /*0704*/ 	.short	0x010a
        /*0706*/ 	.byte	0x04
	.zero		1


	//   ....[97]....
        /*0708*/ 	.word	0x000036b0
        /*070c*/ 	.word	0x00000002
        /*0710*/ 	.word	0x00000170
        /*0714*/ 	.short	0x010a
        /*0716*/ 	.byte	0xff
	.zero		1


	//   ....[98]....
        /*0718*/ 	.word	0x000037b0
        /*071c*/ 	.word	0x00000002
        /*0720*/ 	.word	0x00000000
        /*0724*/ 	.short	0x0101
        /*0726*/ 	.byte	0xff
	.zero		1


	//   ....[99]....
        /*0728*/ 	.word	0x00003840
        /*072c*/ 	.word	0x000000ff
        /*0730*/ 	.word	0x00000180
        /*0734*/ 	.short	0x0106
        /*0736*/ 	.byte	0x04
	.zero		1


	//   ....[100]....
        /*0738*/ 	.word	0x00003860
        /*073c*/ 	.word	0x000000ff
        /*0740*/ 	.word	0x00000180
        /*0744*/ 	.short	0x010a
        /*0746*/ 	.byte	0x04
	.zero		1


	//   ....[101]....
        /*0748*/ 	.word	0x000038f0
        /*074c*/ 	.word	0x000000ff
        /*0750*/ 	.word	0x00000180
        /*0754*/ 	.short	0x0106
        /*0756*/ 	.byte	0x07
	.zero		1


	//   ....[102]....
        /*0758*/ 	.word	0x00003930
        /*075c*/ 	.word	0x00000000
        /*0760*/ 	.word	0x00000180
        /*0764*/ 	.short	0x010a
        /*0766*/ 	.byte	0xff
	.zero		1


	//   ....[103]....
        /*0768*/ 	.word	0x00003e40
        /*076c*/ 	.word	0x00000000
        /*0770*/ 	.word	0x00000170
        /*0774*/ 	.short	0x010a
        /*0776*/ 	.byte	0xff
	.zero		1


	//   ....[104]....
        /*0778*/ 	.word	0x00003f40
        /*077c*/ 	.word	0x00000003
        /*0780*/ 	.word	0x00000000
        /*0784*/ 	.short	0x0101
        /*0786*/ 	.byte	0xff
	.zero		1


	//   ....[105]....
        /*0788*/ 	.word	0x00003f50
        /*078c*/ 	.word	0x000000ff
        /*0790*/ 	.word	0x00000000
        /*0794*/ 	.short	0x010a
        /*0796*/ 	.byte	0x05
	.zero		1


	//   ....[106]....
        /*0798*/ 	.word	0x00003fd0
        /*079c*/ 	.word	0x000000ff
        /*07a0*/ 	.word	0x000001b0
        /*07a4*/ 	.short	0x010a
        /*07a6*/ 	.byte	0x17
	.zero		1


	//   ....[107]....
        /*07a8*/ 	.word	0x000040a0
        /*07ac*/ 	.word	0x000000ff
        /*07b0*/ 	.word	0x00000000
        /*07b4*/ 	.short	0x010a
        /*07b6*/ 	.byte	0x07
	.zero		1


	//   ....[108]....
        /*07b8*/ 	.word	0x000041e0
        /*07bc*/ 	.word	0x000000ff
        /*07c0*/ 	.word	0x00000000
        /*07c4*/ 	.short	0x010a
        /*07c6*/ 	.byte	0x06
	.zero		1


	//   ....[109]....
        /*07c8*/ 	.word	0x000043d0
        /*07cc*/ 	.word	0x000000ff
        /*07d0*/ 	.word	0x00000000
        /*07d4*/ 	.short	0x010a
        /*07d6*/ 	.byte	0x04
	.zero		1


	//   ....[110]....
        /*07d8*/ 	.word	0x00004460
        /*07dc*/ 	.word	0x000000ff
        /*07e0*/ 	.word	0x00000000
        /*07e4*/ 	.short	0x010a
        /*07e6*/ 	.byte	0x05
	.zero		1


	//   ....[111]....
        /*07e8*/ 	.word	0x000044f0
        /*07ec*/ 	.word	0x000000ff
        /*07f0*/ 	.word	0x00000000
        /*07f4*/ 	.short	0x010a
        /*07f6*/ 	.byte	0x05
	.zero		1


	//   ....[112]....
        /*07f8*/ 	.word	0x00004580
        /*07fc*/ 	.word	0x000000ff
        /*0800*/ 	.word	0x00000000
        /*0804*/ 	.short	0x010a
        /*0806*/ 	.byte	0x04
	.zero		1


	//   ....[113]....
        /*0808*/ 	.word	0x00004a70
        /*080c*/ 	.word	0x00000003
        /*0810*/ 	.word	0x00000170
        /*0814*/ 	.short	0x010a
        /*0816*/ 	.byte	0xff
	.zero		1


	//   ....[114]....
        /*0818*/ 	.word	0x00004be0
        /*081c*/ 	.word	0x00000000
        /*0820*/ 	.word	0x00000000
        /*0824*/ 	.short	0x0101
        /*0826*/ 	.byte	0xff
	.zero		1


	//   ....[115]....
        /*0828*/ 	.word	0x000050a0
        /*082c*/ 	.word	0x000000ff
        /*0830*/ 	.word	0x00000168
        /*0834*/ 	.short	0x010a
        /*0836*/ 	.byte	0x15
	.zero		1


	//   ....[116]....
        /*0838*/ 	.word	0x00005230
        /*083c*/ 	.word	0x000000ff
        /*0840*/ 	.word	0x00000158
        /*0844*/ 	.short	0x010a
        /*0846*/ 	.byte	0x15
	.zero		1


	//   ....[117]....
        /*0848*/ 	.word	0x00005510
        /*084c*/ 	.word	0x000000ff
        /*0850*/ 	.word	0x00000150
        /*0854*/ 	.short	0x010b
        /*0856*/ 	.byte	0x15
	.zero		1


	//   ....[118]....
        /*0858*/ 	.word	0x00005520
        /*085c*/ 	.word	0x000000ff
        /*0860*/ 	.word	0x00000000
        /*0864*/ 	.short	0x0101
        /*0866*/ 	.byte	0x27
	.zero		1


	//   ....[119]....
        /*0868*/ 	.word	0x00005560
        /*086c*/ 	.word	0x00000000
        /*0870*/ 	.word	0x00000158
        /*0874*/ 	.short	0x010a
        /*0876*/ 	.byte	0xff
	.zero		1


	//   ....[120]....
        /*0878*/ 	.word	0x00005850
        /*087c*/ 	.word	0x00000008
        /*0880*/ 	.word	0x00000170
        /*0884*/ 	.short	0x010a
        /*0886*/ 	.byte	0xff
	.zero		1


	//   ....[121]....
        /*0888*/ 	.word	0x000059d0
        /*088c*/ 	.word	0x00000000
        /*0890*/ 	.word	0x00000000
        /*0894*/ 	.short	0x0101
        /*0896*/ 	.byte	0xff
	.zero		1


	//   ....[122]....
        /*0898*/ 	.word	0x00006450
        /*089c*/ 	.word	0x000000ff
        /*08a0*/ 	.word	0x00000150
        /*08a4*/ 	.short	0x010a
        /*08a6*/ 	.byte	0x2c
	.zero		1


	//   ....[123]....
        /*08a8*/ 	.word	0x00006460
        /*08ac*/ 	.word	0x00000011
        /*08b0*/ 	.word	0x00000190
        /*08b4*/ 	.short	0x010a
        /*08b6*/ 	.byte	0xff
	.zero		1


	//   ....[124]....
        /*08b8*/ 	.word	0x000065d0
        /*08bc*/ 	.word	0x000000ff
        /*08c0*/ 	.word	0x00000150
        /*08c4*/ 	.short	0x010a
        /*08c6*/ 	.byte	0x2c
	.zero		1


	//   ....[125]....
        /*08c8*/ 	.word	0x000066c0
        /*08cc*/ 	.word	0x000000ff
        /*08d0*/ 	.word	0x00000000
        /*08d4*/ 	.short	0x0101
        /*08d6*/ 	.byte	0x04
	.zero		1


	//   ....[126]....
        /*08d8*/ 	.word	0x00006780
        /*08dc*/ 	.word	0x00000011
        /*08e0*/ 	.word	0x00000190
        /*08e4*/ 	.short	0x010a
        /*08e6*/ 	.byte	0xff
	.zero		1


	//   ....[127]....
        /*08e8*/ 	.word	0x00007270
        /*08ec*/ 	.word	0x000000ff
        /*08f0*/ 	.word	0x00000000
        /*08f4*/ 	.short	0x0101
        /*08f6*/ 	.byte	0x04
	.zero		1


	//   ....[128]....
        /*08f8*/ 	.word	0x00007b70
        /*08fc*/ 	.word	0x00000000
        /*0900*/ 	.word	0x000001e0
        /*0904*/ 	.short	0x010a
        /*0906*/ 	.byte	0xff
	.zero		1


	//   ....[129]....
        /*0908*/ 	.word	0x00007bd0
        /*090c*/ 	.word	0x00000000
        /*0910*/ 	.word	0x000000a8
        /*0914*/ 	.short	0x010a
        /*0916*/ 	.byte	0xff
	.zero		1


	//   ....[130]....
        /*0918*/ 	.word	0x00007c30
        /*091c*/ 	.word	0x00000000
        /*0920*/ 	.word	0x000000a8
        /*0924*/ 	.short	0x010a
        /*0926*/ 	.byte	0xff
	.zero		1


	//   ....[131]....
        /*0928*/ 	.word	0x00007c80
        /*092c*/ 	.word	0x00000003
        /*0930*/ 	.word	0x00000170
        /*0934*/ 	.short	0x010a
        /*0936*/ 	.byte	0xff
	.zero		1


	//   ....[132]....
        /*0938*/ 	.word	0x00007ce0
        /*093c*/ 	.word	0x00000000
        /*0940*/ 	.word	0x00000000
        /*0944*/ 	.short	0x010a
        /*0946*/ 	.byte	0xff
	.zero		1


	//   ....[133]....
        /*0948*/ 	.word	0x00007d40
        /*094c*/ 	.word	0x00000000
        /*0950*/ 	.word	0x00000000
        /*0954*/ 	.short	0x010a
        /*0956*/ 	.byte	0xff
	.zero		1


	//   ....[134]....
        /*0958*/ 	.word	0x00007da0
        /*095c*/ 	.word	0x00000000
        /*0960*/ 	.word	0x00000000
        /*0964*/ 	.short	0x010a
        /*0966*/ 	.byte	0xff
	.zero		1


	//   ....[135]....
        /*0968*/ 	.word	0x00007e00
        /*096c*/ 	.word	0x00000000
        /*0970*/ 	.word	0x00000000
        /*0974*/ 	.short	0x010a
        /*0976*/ 	.byte	0xff
	.zero		1


	//   ....[136]....
        /*0978*/ 	.word	0x00007e60
        /*097c*/ 	.word	0x00000000
        /*0980*/ 	.word	0x00000000
        /*0984*/ 	.short	0x010a
        /*0986*/ 	.byte	0xff
	.zero		1


	//   ....[137]....
        /*0988*/ 	.word	0x00007ec0
        /*098c*/ 	.word	0x00000000
        /*0990*/ 	.word	0x00000000
        /*0994*/ 	.short	0x010a
        /*0996*/ 	.byte	0xff
	.zero		1


	//   ....[138]....
        /*0998*/ 	.word	0x00007f20
        /*099c*/ 	.word	0x00000000
        /*09a0*/ 	.word	0x00000000
        /*09a4*/ 	.short	0x010a
        /*09a6*/ 	.byte	0xff
	.zero		1


	//   ....[139]....
        /*09a8*/ 	.word	0x00007f80
        /*09ac*/ 	.word	0x00000000
        /*09b0*/ 	.word	0x00000000
        /*09b4*/ 	.short	0x010a
        /*09b6*/ 	.byte	0xff
	.zero		1


	//   ....[140]....
        /*09b8*/ 	.word	0x00007fe0
        /*09bc*/ 	.word	0x00000000
        /*09c0*/ 	.word	0x00000000
        /*09c4*/ 	.short	0x010a
        /*09c6*/ 	.byte	0xff
	.zero		1


	//   ....[141]....
        /*09c8*/ 	.word	0x00008040
        /*09cc*/ 	.word	0x00000000
        /*09d0*/ 	.word	0x00000000
        /*09d4*/ 	.short	0x010a
        /*09d6*/ 	.byte	0xff
	.zero		1


	//   ....[142]....
        /*09d8*/ 	.word	0x000080a0
        /*09dc*/ 	.word	0x00000000
        /*09e0*/ 	.word	0x00000000
        /*09e4*/ 	.short	0x010a
        /*09e6*/ 	.byte	0xff
	.zero		1


	//   ....[143]....
        /*09e8*/ 	.word	0x00008100
        /*09ec*/ 	.word	0x00000000
        /*09f0*/ 	.word	0x00000000
        /*09f4*/ 	.short	0x010a
        /*09f6*/ 	.byte	0xff
	.zero		1


	//   ....[144]....
        /*09f8*/ 	.word	0x00008160
        /*09fc*/ 	.word	0x00000000
        /*0a00*/ 	.word	0x00000000
        /*0a04*/ 	.short	0x010a
        /*0a06*/ 	.byte	0xff
	.zero		1


	//   ....[145]....
        /*0a08*/ 	.word	0x000081c0
        /*0a0c*/ 	.word	0x00000000
        /*0a10*/ 	.word	0x00000000
        /*0a14*/ 	.short	0x010a
        /*0a16*/ 	.byte	0xff
	.zero		1


	//   ....[146]....
        /*0a18*/ 	.word	0x00008220
        /*0a1c*/ 	.word	0x00000000
        /*0a20*/ 	.word	0x00000000
        /*0a24*/ 	.short	0x010a
        /*0a26*/ 	.byte	0xff
	.zero		1


	//   ....[147]....
        /*0a28*/ 	.word	0x00008280
        /*0a2c*/ 	.word	0x00000000
        /*0a30*/ 	.word	0x00000000
        /*0a34*/ 	.short	0x010a
        /*0a36*/ 	.byte	0xff
	.zero		1


	//   ....[148]....
        /*0a38*/ 	.word	0x000082e0
        /*0a3c*/ 	.word	0x00000000
        /*0a40*/ 	.word	0x00000000
        /*0a44*/ 	.short	0x010a
        /*0a46*/ 	.byte	0xff
	.zero		1


	//   ....[149]....
        /*0a48*/ 	.word	0x00008340
        /*0a4c*/ 	.word	0x00000000
        /*0a50*/ 	.word	0x00000000
        /*0a54*/ 	.short	0x010a
        /*0a56*/ 	.byte	0xff
	.zero		1


	//   ....[150]....
        /*0a58*/ 	.word	0x000083a0
        /*0a5c*/ 	.word	0x00000000
        /*0a60*/ 	.word	0x00000000
        /*0a64*/ 	.short	0x010a
        /*0a66*/ 	.byte	0xff
	.zero		1


	//   ....[151]....
        /*0a68*/ 	.word	0x00008400
        /*0a6c*/ 	.word	0x00000000
        /*0a70*/ 	.word	0x00000000
        /*0a74*/ 	.short	0x010a
        /*0a76*/ 	.byte	0xff
	.zero		1


	//   ....[152]....
        /*0a78*/ 	.word	0x00008450
        /*0a7c*/ 	.word	0x00000002
        /*0a80*/ 	.word	0x000001d0
        /*0a84*/ 	.short	0x010a
        /*0a86*/ 	.byte	0xff
	.zero		1


	//   ....[153]....
        /*0a88*/ 	.word	0x000084b0
        /*0a8c*/ 	.word	0x00000002
        /*0a90*/ 	.word	0x00000180
        /*0a94*/ 	.short	0x010a
        /*0a96*/ 	.byte	0xff
	.zero		1


	//   ....[154]....
        /*0a98*/ 	.word	0x00008500
        /*0a9c*/ 	.word	0x00000002
        /*0aa0*/ 	.word	0x00000170
        /*0aa4*/ 	.short	0x010a
        /*0aa6*/ 	.byte	0xff
	.zero		1


	//   ....[155]....
        /*0aa8*/ 	.word	0x00008560
        /*0aac*/ 	.word	0x00000000
        /*0ab0*/ 	.word	0x00000180
        /*0ab4*/ 	.short	0x010a
        /*0ab6*/ 	.byte	0xff
	.zero		1


	//   ....[156]....
        /*0ab8*/ 	.word	0x000085b0
        /*0abc*/ 	.word	0x00000000
        /*0ac0*/ 	.word	0x00000170
        /*0ac4*/ 	.short	0x010a
        /*0ac6*/ 	.byte	0xff
	.zero		1


	//   ....[157]....
        /*0ac8*/ 	.word	0x00008610
        /*0acc*/ 	.word	0x00000002
        /*0ad0*/ 	.word	0x000001b0
        /*0ad4*/ 	.short	0x010a
        /*0ad6*/ 	.byte	0xff
	.zero		1


	//   ....[158]....
        /*0ad8*/ 	.word	0x00008670
        /*0adc*/ 	.word	0x00000000
        /*0ae0*/ 	.word	0x00000000
        /*0ae4*/ 	.short	0x010a
        /*0ae6*/ 	.byte	0xff
	.zero		1


	//   ....[159]....
        /*0ae8*/ 	.word	0x000086d0
        /*0aec*/ 	.word	0x00000000
        /*0af0*/ 	.word	0x00000000
        /*0af4*/ 	.short	0x010a
        /*0af6*/ 	.byte	0xff
	.zero		1


	//   ....[160]....
        /*0af8*/ 	.word	0x00008730
        /*0afc*/ 	.word	0x00000000
        /*0b00*/ 	.word	0x00000000
        /*0b04*/ 	.short	0x010a
        /*0b06*/ 	.byte	0xff
	.zero		1


	//   ....[161]....
        /*0b08*/ 	.word	0x00008790
        /*0b0c*/ 	.word	0x00000000
        /*0b10*/ 	.word	0x00000000
        /*0b14*/ 	.short	0x010a
        /*0b16*/ 	.byte	0xff
	.zero		1


	//   ....[162]....
        /*0b18*/ 	.word	0x000087f0
        /*0b1c*/ 	.word	0x00000000
        /*0b20*/ 	.word	0x00000000
        /*0b24*/ 	.short	0x010a
        /*0b26*/ 	.byte	0xff
	.zero		1


	//   ....[163]....
        /*0b28*/ 	.word	0x00008840
        /*0b2c*/ 	.word	0x00000003
        /*0b30*/ 	.word	0x00000170
        /*0b34*/ 	.short	0x010a
        /*0b36*/ 	.byte	0xff
	.zero		1


	//   ....[164]....
        /*0b38*/ 	.word	0x000088a0
        /*0b3c*/ 	.word	0x00000000
        /*0b40*/ 	.word	0x00000168
        /*0b44*/ 	.short	0x010a
        /*0b46*/ 	.byte	0xff
	.zero		1


	//   ....[165]....
        /*0b48*/ 	.word	0x00008900
        /*0b4c*/ 	.word	0x00000000
        /*0b50*/ 	.word	0x00000158
        /*0b54*/ 	.short	0x010a
        /*0b56*/ 	.byte	0xff
	.zero		1


	//   ....[166]....
        /*0b58*/ 	.word	0x00008950
        /*0b5c*/ 	.word	0x00000008
        /*0b60*/ 	.word	0x00000170
        /*0b64*/ 	.short	0x010a
        /*0b66*/ 	.byte	0xff
	.zero		1


	//   ....[167]....
        /*0b68*/ 	.word	0x000089b0
        /*0b6c*/ 	.word	0x00000000
        /*0b70*/ 	.word	0x00000150
        /*0b74*/ 	.short	0x010a
        /*0b76*/ 	.byte	0xff
	.zero		1


	//   ....[168]....
        /*0b78*/ 	.word	0x00008a00
        /*0b7c*/ 	.word	0x00000011
        /*0b80*/ 	.word	0x00000190
        /*0b84*/ 	.short	0x010a
        /*0b86*/ 	.byte	0xff
	.zero		1


	//----- nvinfo : EIATTR_NUM_MBARRIERS
	.align		4
.L_47:
        /*0b88*/ 	.byte	0x03, 0x38
        /*0b8a*/ 	.short	0x003e


	//----- nvinfo : EIATTR_EXIT_INSTR_OFFSETS
	.align		4
        /*0b8c*/ 	.byte	0x04, 0x1c
        /*0b8e*/ 	.short	(.L_49 - .L_48)


	//   ....[0]....
.L_48:
        /*0b90*/ 	.word	0x00003410


	//   ....[1]....
        /*0b94*/ 	.word	0x00003900


	//   ....[2]....
        /*0b98*/ 	.word	0x00003960


	//   ....[3]....
        /*0b9c*/ 	.word	0x000047e0


	//   ....[4]....
        /*0ba0*/ 	.word	0x00005590


	//   ....[5]....
        /*0ba4*/ 	.word	0x000055d0


	//   ....[6]....
        /*0ba8*/ 	.word	0x00007b60


	//----- nvinfo : EIATTR_MAX_THREADS
	.align		4
.L_49:
        /*0bac*/ 	.byte	0x04, 0x05
        /*0bae*/ 	.short	(.L_51 - .L_50)
.L_50:
        /*0bb0*/ 	.word	0x00000100
        /*0bb4*/ 	.word	0x00000001
        /*0bb8*/ 	.word	0x00000001


	//----- nvinfo : EIATTR_CRS_STACK_SIZE
	.align		4
.L_51:
        /*0bbc*/ 	.byte	0x04, 0x1e
        /*0bbe*/ 	.short	(.L_53 - .L_52)
.L_52:
        /*0bc0*/ 	.word	0x00000000


	//----- nvinfo : EIATTR_CBANK_PARAM_SIZE
	.align		4
.L_53:
        /*0bc4*/ 	.byte	0x03, 0x19
        /*0bc6*/ 	.short	0x0800


	//----- nvinfo : EIATTR_PARAM_CBANK
	.align		4
        /*0bc8*/ 	.byte	0x04, 0x0a
        /*0bca*/ 	.short	(.L_55 - .L_54)
	.align		4
.L_54:
        /*0bcc*/ 	.word	index@(.nv.constant0._ZN7cutlass13device_kernelINS_4gemm6kernel13GemmUniversalIN4cute5tupleIJiiiiEEENS1_10collective13CollectiveMmaINS1_35MainloopSm100TmaUmmaWarpSpecializedILi21ELi2ELi4ENS5_IJNS4_1CILi2EEENSA_ILi1EEESC_EEEEENS5_IJNSA_ILi64EEENSA_ILi96EEESF_EEENS_12float_e4m3_tENS5_IJlSC_lEEESI_SJ_NS4_8TiledMMAINS4_8MMA_AtomIJNS4_10MMA_TraitsINS4_19SM100_MMA_F8F6F4_SSEJSI_SI_fSF_SG_NS4_17integral_constantINS4_4UMMA5MajorELSQ_0EEESR_NSO_INSP_7ScaleInELSS_0EEEST_EEEEEENS4_6LayoutINS5_IJSC_SC_SC_EEENS5_IJNSA_ILi0EEESY_SY_EEEEENS5_IJNS4_10UnderscoreES11_S11_EEEEENS4_13SM90_TMA_LOADENS4_14ComposedLayoutINS4_7SwizzleILi2ELi4ELi3EEENS4_18smem_ptr_flag_bitsILi8EEENSW_INS5_IJNSA_ILi8EEESF_EEENS5_IJSF_SC_EEEEEEEvNS4_8identityENS4_23SM90_TMA_LOAD_MULTICASTES1E_vS1F_EENS_8epilogue10collective18CollectiveEpilogueINS1I_23Sm100TmaWarpSpecializedILi1ELi1ELi48ELb0ELb0EEEJSH_NS5_IJNSW_ISF_SC_EENSW_ISG_SC_EEEEESI_SJ_SI_SJ_NS1I_6fusion15FusionCallbacksIS1M_NS1Q_17LinearCombinationISI_fSI_fLNS_15FloatRoundStyleE2EEESH_S1P_JEEENS4_5SM1004TMEM4LOAD26SM100_TMEM_LOAD_16dp32b16xES14_NS15_INS16_ILi1ELi4ELi3EEES19_NSW_INS5_IJS1A_NSA_ILi32EEEEEENS5_IJS21_SC_EEEEEEENS4_39AutoVectorizingCopyWithAssumedAlignmentILi128EEENS4_14SM90_TMA_STOREES25_S27_S27_EEEvvEEEEvNT_6ParamsE)
        /*0bd0*/ 	.short	0x0380
        /*0bd2*/ 	.short	0x0800


	//----- nvinfo : EIATTR_SW_WAR
	.align		4
.L_55:
        /*0bd4*/ 	.byte	0x04, 0x36
        /*0bd6*/ 	.short	(.L_57 - .L_56)
.L_56:
        /*0bd8*/ 	.word	0x00000008
.L_57:


//--------------------- .nv.callgraph             --------------------------
	.section	.nv.callgraph,"",@"SHT_CUDA_CALLGRAPH"
	.align	4
	.sectionentsize	8
	.align		4
        /*0000*/ 	.word	0x00000000
	.align		4
        /*0004*/ 	.word	0xffffffff
	.align		4
        /*0008*/ 	.word	index@(_ZN7cutlass13device_kernelINS_4gemm6kernel13GemmUniversalIN4cute5tupleIJiiiiEEENS1_10collective13CollectiveMmaINS1_35MainloopSm100TmaUmmaWarpSpecializedILi21ELi2ELi4ENS5_IJNS4_1CILi2EEENSA_ILi1EEESC_EEEEENS5_IJNSA_ILi64EEENSA_ILi96EEESF_EEENS_12float_e4m3_tENS5_IJlSC_lEEESI_SJ_NS4_8TiledMMAINS4_8MMA_AtomIJNS4_10MMA_TraitsINS4_19SM100_MMA_F8F6F4_SSEJSI_SI_fSF_SG_NS4_17integral_constantINS4_4UMMA5MajorELSQ_0EEESR_NSO_INSP_7ScaleInELSS_0EEEST_EEEEEENS4_6LayoutINS5_IJSC_SC_SC_EEENS5_IJNSA_ILi0EEESY_SY_EEEEENS5_IJNS4_10UnderscoreES11_S11_EEEEENS4_13SM90_TMA_LOADENS4_14ComposedLayoutINS4_7SwizzleILi2ELi4ELi3EEENS4_18smem_ptr_flag_bitsILi8EEENSW_INS5_IJNSA_ILi8EEESF_EEENS5_IJSF_SC_EEEEEEEvNS4_8identityENS4_23SM90_TMA_LOAD_MULTICASTES1E_vS1F_EENS_8epilogue10collective18CollectiveEpilogueINS1I_23Sm100TmaWarpSpecializedILi1ELi1ELi48ELb0ELb0EEEJSH_NS5_IJNSW_ISF_SC_EENSW_ISG_SC_EEEEESI_SJ_SI_SJ_NS1I_6fusion15FusionCallbacksIS1M_NS1Q_17LinearCombinationISI_fSI_fLNS_15FloatRoundStyleE2EEESH_S1P_JEEENS4_5SM1004TMEM4LOAD26SM100_TMEM_LOAD_16dp32b16xES14_NS15_INS16_ILi1ELi4ELi3EEES19_NSW_INS5_IJS1A_NSA_ILi32EEEEEENS5_IJS21_SC_EEEEEEENS4_39AutoVectorizingCopyWithAssumedAlignmentILi128EEENS4_14SM90_TMA_STOREES25_S27_S27_EEEvvEEEEvNT_6ParamsE)
	.align		4
        /*000c*/ 	.word	index@(__assertfail)
	.align		4
        /*0010*/ 	.word	0x00000000
	.align		4
        /*0014*/ 	.word	0xfffffffe
	.align		4
        /*0018*/ 	.word	0x00000000
	.align		4
        /*001c*/ 	.word	0xfffffffd
	.align		4
        /*0020*/ 	.word	0x00000000
	.align		4
        /*0024*/ 	.word	0xfffffffc


//--------------------- .nv.constant4             --------------------------
	.section	.nv.constant4,"a",@progbits
	.align	8
	.align		8
.nv.constant4:
        /*0000*/ 	.dword	__assertfail
	.align		8
        /*0008*/ 	.dword	__unnamed_1
	.align		8
        /*0010*/ 	.dword	__unnamed_2
	.align		8
        /*0018*/ 	.dword	_ZN40_INTERNAL_f906ba7b_4_k_cu_d239273b_314254cuda3std3__45__cpo5beginE
	.align		8
        /*0020*/ 	.dword	_ZN40_INTERNAL_f906ba7b_4_k_cu_d239273b_314254cuda3std3__45__cpo3endE
	.align		8
        /*0028*/ 	.dword	_ZN40_INTERNAL_f906ba7b_4_k_cu_d239273b_314254cuda3std3__45__cpo6cbeginE
	.align		8
        /*0030*/ 	.dword	_ZN40_INTERNAL_f906ba7b_4_k_cu_d239273b_314254cuda3std3__45__cpo4cendE
	.align		8
        /*0038*/ 	.dword	_ZN40_INTERNAL_f906ba7b_4_k_cu_d239273b_314254cuda3std3__442_GLOBAL__N__f906ba7b_4_k_cu_d239273b_314256ignoreE
	.align		8
        /*0040*/ 	.dword	_ZN40_INTERNAL_f906ba7b_4_k_cu_d239273b_314254cuda3std3__419piecewise_constructE
	.align		8
        /*0048*/ 	.dword	_ZN40_INTERNAL_f906ba7b_4_k_cu_d239273b_314254cuda3std3__48in_placeE
	.align		8
        /*0050*/ 	.dword	_ZN40_INTERNAL_f906ba7b_4_k_cu_d239273b_314254cuda3std6ranges3__45__cpo4swapE
	.align		8
        /*0058*/ 	.dword	_ZN40_INTERNAL_f906ba7b_4_k_cu_d239273b_314254cuda3std6ranges3__45__cpo9iter_moveE
	.align		8
        /*0060*/ 	.dword	_ZN40_INTERNAL_f906ba7b_4_k_cu_d239273b_314254cute7productE
	.align		8
        /*0068*/ 	.dword	_ZN40_INTERNAL_f906ba7b_4_k_cu_d239273b_314254cute1_E
	.align		8
        /*0070*/ 	.dword	$str$25
	.align		8
        /*0078*/ 	.dword	$str$26
	.align		8
        /*0080*/ 	.dword	$str$27
	.align		8
        /*0088*/ 	.dword	$str$28


//--------------------- .text._ZN7cutlass13device_kernelINS_4gemm6kernel13GemmUniversalIN4cute5tupleIJiiiiEEENS1_10collective13CollectiveMmaINS1_35MainloopSm100TmaUmmaWarpSpecializedILi21ELi2ELi4ENS5_IJNS4_1CILi2EEENSA_ILi1EEESC_EEEEENS5_IJNSA_ILi64EEENSA_ILi96EEESF_EEENS_12float_e4m3_tENS5_IJlSC_lEEESI_SJ_NS4_8TiledMMAINS4_8MMA_AtomIJNS4_10MMA_TraitsINS4_19SM100_MMA_F8F6F4_SSEJSI_SI_fSF_SG_NS4_17integral_constantINS4_4UMMA5MajorELSQ_0EEESR_NSO_INSP_7ScaleInELSS_0EEEST_EEEEEENS4_6LayoutINS5_IJSC_SC_SC_EEENS5_IJNSA_ILi0EEESY_SY_EEEEENS5_IJNS4_10UnderscoreES11_S11_EEEEENS4_13SM90_TMA_LOADENS4_14ComposedLayoutINS4_7SwizzleILi2ELi4ELi3EEENS4_18smem_ptr_flag_bitsILi8EEENSW_INS5_IJNSA_ILi8EEESF_EEENS5_IJSF_SC_EEEEEEEvNS4_8identityENS4_23SM90_TMA_LOAD_MULTICASTES1E_vS1F_EENS_8epilogue10collective18CollectiveEpilogueINS1I_23Sm100TmaWarpSpecializedILi1ELi1ELi48ELb0ELb0EEEJSH_NS5_IJNSW_ISF_SC_EENSW_ISG_SC_EEEEESI_SJ_SI_SJ_NS1I_6fusion15FusionCallbacksIS1M_NS1Q_17LinearCombinationISI_fSI_fLNS_15FloatRoundStyleE2EEESH_S1P_JEEENS4_5SM1004TMEM4LOAD26SM100_TMEM_LOAD_16dp32b16xES14_NS15_INS16_ILi1ELi4ELi3EEES19_NSW_INS5_IJS1A_NSA_ILi32EEEEEENS5_IJS21_SC_EEEEEEENS4_39AutoVectorizingCopyWithAssumedAlignmentILi128EEENS4_14SM90_TMA_STOREES25_S27_S27_EEEvvEEEEvNT_6ParamsE --------------------------
	.section	.text._ZN7cutlass13device_kernelINS_4gemm6kernel13GemmUniversalIN4cute5tupleIJiiiiEEENS1_10collective13CollectiveMmaINS1_35MainloopSm100TmaUmmaWarpSpecializedILi21ELi2ELi4ENS5_IJNS4_1CILi2EEENSA_ILi1EEESC_EEEEENS5_IJNSA_ILi64EEENSA_ILi96EEESF_EEENS_12float_e4m3_tENS5_IJlSC_lEEESI_SJ_NS4_8TiledMMAINS4_8MMA_AtomIJNS4_10MMA_TraitsINS4_19SM100_MMA_F8F6F4_SSEJSI_SI_fSF_SG_NS4_17integral_constantINS4_4UMMA5MajorELSQ_0EEESR_NSO_INSP_7ScaleInELSS_0EEEST_EEEEEENS4_6LayoutINS5_IJSC_SC_SC_EEENS5_IJNSA_ILi0EEESY_SY_EEEEENS5_IJNS4_10UnderscoreES11_S11_EEEEENS4_13SM90_TMA_LOADENS4_14ComposedLayoutINS4_7SwizzleILi2ELi4ELi3EEENS4_18smem_ptr_flag_bitsILi8EEENSW_INS5_IJNSA_ILi8EEESF_EEENS5_IJSF_SC_EEEEEEEvNS4_8identityENS4_23SM90_TMA_LOAD_MULTICASTES1E_vS1F_EENS_8epilogue10collective18CollectiveEpilogueINS1I_23Sm100TmaWarpSpecializedILi1ELi1ELi48ELb0ELb0EEEJSH_NS5_IJNSW_ISF_SC_EENSW_ISG_SC_EEEEESI_SJ_SI_SJ_NS1I_6fusion15FusionCallbacksIS1M_NS1Q_17LinearCombinationISI_fSI_fLNS_15FloatRoundStyleE2EEESH_S1P_JEEENS4_5SM1004TMEM4LOAD26SM100_TMEM_LOAD_16dp32b16xES14_NS15_INS16_ILi1ELi4ELi3EEES19_NSW_INS5_IJS1A_NSA_ILi32EEEEEENS5_IJS21_SC_EEEEEEENS4_39AutoVectorizingCopyWithAssumedAlignmentILi128EEENS4_14SM90_TMA_STOREES25_S27_S27_EEEvvEEEEvNT_6ParamsE,"ax",@progbits
	.align	128
.text._ZN7cutlass13device_kernelINS_4gemm6kernel13GemmUniversalIN4cute5tupleIJiiiiEEENS1_10collective13CollectiveMmaINS1_35MainloopSm100TmaUmmaWarpSpecializedILi21ELi2ELi4ENS5_IJNS4_1CILi2EEENSA_ILi1EEESC_EEEEENS5_IJNSA_ILi64EEENSA_ILi96EEESF_EEENS_12float_e4m3_tENS5_IJlSC_lEEESI_SJ_NS4_8TiledMMAINS4_8MMA_AtomIJNS4_10MMA_TraitsINS4_19SM100_MMA_F8F6F4_SSEJSI_SI_fSF_SG_NS4_17integral_constantINS4_4UMMA5MajorELSQ_0EEESR_NSO_INSP_7ScaleInELSS_0EEEST_EEEEEENS4_6LayoutINS5_IJSC_SC_SC_EEENS5_IJNSA_ILi0EEESY_SY_EEEEENS5_IJNS4_10UnderscoreES11_S11_EEEEENS4_13SM90_TMA_LOADENS4_14ComposedLayoutINS4_7SwizzleILi2ELi4ELi3EEENS4_18smem_ptr_flag_bitsILi8EEENSW_INS5_IJNSA_ILi8EEESF_EEENS5_IJSF_SC_EEEEEEEvNS4_8identityENS4_23SM90_TMA_LOAD_MULTICASTES1E_vS1F_EENS_8epilogue10collective18CollectiveEpilogueINS1I_23Sm100TmaWarpSpecializedILi1ELi1ELi48ELb0ELb0EEEJSH_NS5_IJNSW_ISF_SC_EENSW_ISG_SC_EEEEESI_SJ_SI_SJ_NS1I_6fusion15FusionCallbacksIS1M_NS1Q_17LinearCombinationISI_fSI_fLNS_15FloatRoundStyleE2EEESH_S1P_JEEENS4_5SM1004TMEM4LOAD26SM100_TMEM_LOAD_16dp32b16xES14_NS15_INS16_ILi1ELi4ELi3EEES19_NSW_INS5_IJS1A_NSA_ILi32EEEEEENS5_IJS21_SC_EEEEEEENS4_39AutoVectorizingCopyWithAssumedAlignmentILi128EEENS4_14SM90_TMA_STOREES25_S27_S27_EEEvvEEEEvNT_6ParamsE:
        .type           _ZN7cutlass13device_kernelINS_4gemm6kernel13GemmUniversalIN4cute5tupleIJiiiiEEENS1_10collective13CollectiveMmaINS1_35MainloopSm100TmaUmmaWarpSpecializedILi21ELi2ELi4ENS5_IJNS4_1CILi2EEENSA_ILi1EEESC_EEEEENS5_IJNSA_ILi64EEENSA_ILi96EEESF_EEENS_12float_e4m3_tENS5_IJlSC_lEEESI_SJ_NS4_8TiledMMAINS4_8MMA_AtomIJNS4_10MMA_TraitsINS4_19SM100_MMA_F8F6F4_SSEJSI_SI_fSF_SG_NS4_17integral_constantINS4_4UMMA5MajorELSQ_0EEESR_NSO_INSP_7ScaleInELSS_0EEEST_EEEEEENS4_6LayoutINS5_IJSC_SC_SC_EEENS5_IJNSA_ILi0EEESY_SY_EEEEENS5_IJNS4_10UnderscoreES11_S11_EEEEENS4_13SM90_TMA_LOADENS4_14ComposedLayoutINS4_7SwizzleILi2ELi4ELi3EEENS4_18smem_ptr_flag_bitsILi8EEENSW_INS5_IJNSA_ILi8EEESF_EEENS5_IJSF_SC_EEEEEEEvNS4_8identityENS4_23SM90_TMA_LOAD_MULTICASTES1E_vS1F_EENS_8epilogue10collective18CollectiveEpilogueINS1I_23Sm100TmaWarpSpecializedILi1ELi1ELi48ELb0ELb0EEEJSH_NS5_IJNSW_ISF_SC_EENSW_ISG_SC_EEEEESI_SJ_SI_SJ_NS1I_6fusion15FusionCallbacksIS1M_NS1Q_17LinearCombinationISI_fSI_fLNS_15FloatRoundStyleE2EEESH_S1P_JEEENS4_5SM1004TMEM4LOAD26SM100_TMEM_LOAD_16dp32b16xES14_NS15_INS16_ILi1ELi4ELi3EEES19_NSW_INS5_IJS1A_NSA_ILi32EEEEEENS5_IJS21_SC_EEEEEEENS4_39AutoVectorizingCopyWithAssumedAlignmentILi128EEENS4_14SM90_TMA_STOREES25_S27_S27_EEEvvEEEEvNT_6ParamsE,@function
        .size           _ZN7cutlass13device_kernelINS_4gemm6kernel13GemmUniversalIN4cute5tupleIJiiiiEEENS1_10collective13CollectiveMmaINS1_35MainloopSm100TmaUmmaWarpSpecializedILi21ELi2ELi4ENS5_IJNS4_1CILi2EEENSA_ILi1EEESC_EEEEENS5_IJNSA_ILi64EEENSA_ILi96EEESF_EEENS_12float_e4m3_tENS5_IJlSC_lEEESI_SJ_NS4_8TiledMMAINS4_8MMA_AtomIJNS4_10MMA_TraitsINS4_19SM100_MMA_F8F6F4_SSEJSI_SI_fSF_SG_NS4_17integral_constantINS4_4UMMA5MajorELSQ_0EEESR_NSO_INSP_7ScaleInELSS_0EEEST_EEEEEENS4_6LayoutINS5_IJSC_SC_SC_EEENS5_IJNSA_ILi0EEESY_SY_EEEEENS5_IJNS4_10UnderscoreES11_S11_EEEEENS4_13SM90_TMA_LOADENS4_14ComposedLayoutINS4_7SwizzleILi2ELi4ELi3EEENS4_18smem_ptr_flag_bitsILi8EEENSW_INS5_IJNSA_ILi8EEESF_EEENS5_IJSF_SC_EEEEEEEvNS4_8identityENS4_23SM90_TMA_LOAD_MULTICASTES1E_vS1F_EENS_8epilogue10collective18CollectiveEpilogueINS1I_23Sm100TmaWarpSpecializedILi1ELi1ELi48ELb0ELb0EEEJSH_NS5_IJNSW_ISF_SC_EENSW_ISG_SC_EEEEESI_SJ_SI_SJ_NS1I_6fusion15FusionCallbacksIS1M_NS1Q_17LinearCombinationISI_fSI_fLNS_15FloatRoundStyleE2EEESH_S1P_JEEENS4_5SM1004TMEM4LOAD26SM100_TMEM_LOAD_16dp32b16xES14_NS15_INS16_ILi1ELi4ELi3EEES19_NSW_INS5_IJS1A_NSA_ILi32EEEEEENS5_IJS21_SC_EEEEEEENS4_39AutoVectorizingCopyWithAssumedAlignmentILi128EEENS4_14SM90_TMA_STOREES25_S27_S27_EEEvvEEEEvNT_6ParamsE,(.L_x_189 - _ZN7cutlass13device_kernelINS_4gemm6kernel13GemmUniversalIN4cute5tupleIJiiiiEEENS1_10collective13CollectiveMmaINS1_35MainloopSm100TmaUmmaWarpSpecializedILi21ELi2ELi4ENS5_IJNS4_1CILi2EEENSA_ILi1EEESC_EEEEENS5_IJNSA_ILi64EEENSA_ILi96EEESF_EEENS_12float_e4m3_tENS5_IJlSC_lEEESI_SJ_NS4_8TiledMMAINS4_8MMA_AtomIJNS4_10MMA_TraitsINS4_19SM100_MMA_F8F6F4_SSEJSI_SI_fSF_SG_NS4_17integral_constantINS4_4UMMA5MajorELSQ_0EEESR_NSO_INSP_7ScaleInELSS_0EEEST_EEEEEENS4_6LayoutINS5_IJSC_SC_SC_EEENS5_IJNSA_ILi0EEESY_SY_EEEEENS5_IJNS4_10UnderscoreES11_S11_EEEEENS4_13SM90_TMA_LOADENS4_14ComposedLayoutINS4_7SwizzleILi2ELi4ELi3EEENS4_18smem_ptr_flag_bitsILi8EEENSW_INS5_IJNSA_ILi8EEESF_EEENS5_IJSF_SC_EEEEEEEvNS4_8identityENS4_23SM90_TMA_LOAD_MULTICASTES1E_vS1F_EENS_8epilogue10collective18CollectiveEpilogueINS1I_23Sm100TmaWarpSpecializedILi1ELi1ELi48ELb0ELb0EEEJSH_NS5_IJNSW_ISF_SC_EENSW_ISG_SC_EEEEESI_SJ_SI_SJ_NS1I_6fusion15FusionCallbacksIS1M_NS1Q_17LinearCombinationISI_fSI_fLNS_15FloatRoundStyleE2EEESH_S1P_JEEENS4_5SM1004TMEM4LOAD26SM100_TMEM_LOAD_16dp32b16xES14_NS15_INS16_ILi1ELi4ELi3EEES19_NSW_INS5_IJS1A_NSA_ILi32EEEEEENS5_IJS21_SC_EEEEEEENS4_39AutoVectorizingCopyWithAssumedAlignmentILi128EEENS4_14SM90_TMA_STOREES25_S27_S27_EEEvvEEEEvNT_6ParamsE)
        .other          _ZN7cutlass13device_kernelINS_4gemm6kernel13GemmUniversalIN4cute5tupleIJiiiiEEENS1_10collective13CollectiveMmaINS1_35MainloopSm100TmaUmmaWarpSpecializedILi21ELi2ELi4ENS5_IJNS4_1CILi2EEENSA_ILi1EEESC_EEEEENS5_IJNSA_ILi64EEENSA_ILi96EEESF_EEENS_12float_e4m3_tENS5_IJlSC_lEEESI_SJ_NS4_8TiledMMAINS4_8MMA_AtomIJNS4_10MMA_TraitsINS4_19SM100_MMA_F8F6F4_SSEJSI_SI_fSF_SG_NS4_17integral_constantINS4_4UMMA5MajorELSQ_0EEESR_NSO_INSP_7ScaleInELSS_0EEEST_EEEEEENS4_6LayoutINS5_IJSC_SC_SC_EEENS5_IJNSA_ILi0EEESY_SY_EEEEENS5_IJNS4_10UnderscoreES11_S11_EEEEENS4_13SM90_TMA_LOADENS4_14ComposedLayoutINS4_7SwizzleILi2ELi4ELi3EEENS4_18smem_ptr_flag_bitsILi8EEENSW_INS5_IJNSA_ILi8EEESF_EEENS5_IJSF_SC_EEEEEEEvNS4_8identityENS4_23SM90_TMA_LOAD_MULTICASTES1E_vS1F_EENS_8epilogue10collective18CollectiveEpilogueINS1I_23Sm100TmaWarpSpecializedILi1ELi1ELi48ELb0ELb0EEEJSH_NS5_IJNSW_ISF_SC_EENSW_ISG_SC_EEEEESI_SJ_SI_SJ_NS1I_6fusion15FusionCallbacksIS1M_NS1Q_17LinearCombinationISI_fSI_fLNS_15FloatRoundStyleE2EEESH_S1P_JEEENS4_5SM1004TMEM4LOAD26SM100_TMEM_LOAD_16dp32b16xES14_NS15_INS16_ILi1ELi4ELi3EEES19_NSW_INS5_IJS1A_NSA_ILi32EEEEEENS5_IJS21_SC_EEEEEEENS4_39AutoVectorizingCopyWithAssumedAlignmentILi128EEENS4_14SM90_TMA_STOREES25_S27_S27_EEEvvEEEEvNT_6ParamsE,@"STO_CUDA_ENTRY STV_DEFAULT"
_ZN7cutlass13device_kernelINS_4gemm6kernel13GemmUniversalIN4cute5tupleIJiiiiEEENS1_10collective13CollectiveMmaINS1_35MainloopSm100TmaUmmaWarpSpecializedILi21ELi2ELi4ENS5_IJNS4_1CILi2EEENSA_ILi1EEESC_EEEEENS5_IJNSA_ILi64EEENSA_ILi96EEESF_EEENS_12float_e4m3_tENS5_IJlSC_lEEESI_SJ_NS4_8TiledMMAINS4_8MMA_AtomIJNS4_10MMA_TraitsINS4_19SM100_MMA_F8F6F4_SSEJSI_SI_fSF_SG_NS4_17integral_constantINS4_4UMMA5MajorELSQ_0EEESR_NSO_INSP_7ScaleInELSS_0EEEST_EEEEEENS4_6LayoutINS5_IJSC_SC_SC_EEENS5_IJNSA_ILi0EEESY_SY_EEEEENS5_IJNS4_10UnderscoreES11_S11_EEEEENS4_13SM90_TMA_LOADENS4_14ComposedLayoutINS4_7SwizzleILi2ELi4ELi3EEENS4_18smem_ptr_flag_bitsILi8EEENSW_INS5_IJNSA_ILi8EEESF_EEENS5_IJSF_SC_EEEEEEEvNS4_8identityENS4_23SM90_TMA_LOAD_MULTICASTES1E_vS1F_EENS_8epilogue10collective18CollectiveEpilogueINS1I_23Sm100TmaWarpSpecializedILi1ELi1ELi48ELb0ELb0EEEJSH_NS5_IJNSW_ISF_SC_EENSW_ISG_SC_EEEEESI_SJ_SI_SJ_NS1I_6fusion15FusionCallbacksIS1M_NS1Q_17LinearCombinationISI_fSI_fLNS_15FloatRoundStyleE2EEESH_S1P_JEEENS4_5SM1004TMEM4LOAD26SM100_TMEM_LOAD_16dp32b16xES14_NS15_INS16_ILi1ELi4ELi3EEES19_NSW_INS5_IJS1A_NSA_ILi32EEEEEENS5_IJS21_SC_EEEEEEENS4_39AutoVectorizingCopyWithAssumedAlignmentILi128EEENS4_14SM90_TMA_STOREES25_S27_S27_EEEvvEEEEvNT_6ParamsE:
[----:B------:R-:W1:Y:S01]  /*0000*/  LDC R1, c[0x0][0x37c] ;  /* 0x0000df00ff017b82 */ /* 0x000e620000000800 */
[----:B------:R-:W2:Y:S01]  /*0010*/  S2R R101, SR_TID.X ;  /* 0x0000000000657919 */ /* 0x000ea20000002100 */
[----:B------:R-:W3:Y:S01]  /*0020*/  LDCU.64 UR8, c[0x0][0x890] ;  /* 0x00011200ff0877ac */ /* 0x000ee20008000a00 */
[----:B------:R-:W-:Y:S02]  /*0030*/  PRMT R111, RZ, 0x7610, R111 ;  /* 0x00007610ff6f7816 */ /* 0x000fe4000000006f */
[----:B------:R-:W-:Y:S01]  /*0040*/  ELECT P3, URZ, PT ;  /* 0x0000000000ff782f */ /* 0x000fe20003860000 */
[----:B---3--:R-:W-:-:S04]  /*0050*/  UISETP.NE.U32.AND UP0, UPT, UR8, URZ, UPT ;  /* 0x000000ff0800728c */ /* 0x008fc8000bf05070 */
[----:B------:R-:W-:Y:S01]  /*0060*/  UISETP.NE.AND.EX UP0, UPT, UR9, URZ, UPT, UP0 ;  /* 0x000000ff0900728c */ /* 0x000fe2000bf05300 */
[----:B--2---:R-:W-:-:S05]  /*0070*/  SHF.R.U32.HI R112, RZ, 0x5, R101 ;  /* 0x00000005ff707819 */ /* 0x004fca0000011665 */
[----:B------:R-:W2:Y:S02]  /*0080*/  SHFL.IDX PT, R0, R112, RZ, 0x1f ;  /* 0x00001fff70007589 */ /* 0x000ea400000e0000 */
[----:B--2---:R-:W-:Y:S01]  /*0090*/  R2UR UR20, R0 ;  /* 0x00000000001472ca */ /* 0x004fe200000e0000 */
[----:B-1----:R-:W-:-:S14]  /*00a0*/  BRA.U UP0, `(.L_x_0) ;  /* 0x0000000100307547 */ /* 0x002fdc000b800000 */
[----:B------:R-:W1:Y:S02]  /*00b0*/  LDCU.64 UR4, c[0x0][0x888] ;  /* 0x00011100ff0477ac */ /* 0x000e640008000a00 */
[----:B-1----:R-:W-:-:S04]  /*00c0*/  UISETP.NE.U32.AND UP0, UPT, UR4, URZ, UPT ;  /* 0x000000ff0400728c */ /* 0x002fc8000bf05070 */
[----:B------:R-:W-:-:S09]  /*00d0*/  UISETP.NE.AND.EX UP0, UPT, UR5, URZ, UPT, UP0 ;  /* 0x000000ff0500728c */ /* 0x000fd2000bf05300 */
[----:B------:R-:W-:Y:S05]  /*00e0*/  BRA.U !UP0, `(.L_x_1) ;  /* 0x0000000108147547 */ /* 0x000fea000b800000 */
[----:B------:R-:W1:Y:S01]  /*00f0*/  LDC.64 R58, c[0x0][0x888] ;  /* 0x00022200ff3a7b82 */ /* 0x000e620000000a00 */
[----:B------:R-:W1:Y:S02]  /*0100*/  LDCU.64 UR4, c[0x0][0x358] ;  /* 0x00006b00ff0477ac */ /* 0x000e640008000a00 */
[----:B-1----:R1:W5:Y:S01]  /*0110*/  LDG.E R58, desc[UR4][R58.64] ;  /* 0x000000043a3a7981 */ /* 0x002362000c1e1900 */
[----:B------:R-:W-:Y:S01]  /*0120*/  HFMA2 R111, -RZ, RZ, 0, 5.9604644775390625e-08 ;  /* 0x00000001ff6f7431 */ /* 0x000fe200000001ff */
[----:B------:R-:W-:Y:S05]  /*0130*/  BRA `(.L_x_0) ;  /* 0x00000000000c7947 */ /* 0x000fea0003800000 */
.L_x_1:
[----:B------:R-:W1:Y:S01]  /*0140*/  LDCU UR4, c[0x0][0x880] ;  /* 0x00011000ff0477ac */ /* 0x000e620008000800 */
[----:B------:R-:W-:Y:S01]  /*0150*/  HFMA2 R111, -RZ, RZ, 0, 5.9604644775390625e-08 ;  /* 0x00000001ff6f7431 */ /* 0x000fe200000001ff */
[----:B-1----:R-:W-:-:S07]  /*0160*/  MOV R58, UR4 ;  /* 0x00000004003a7c02 */ /* 0x002fce0008000f00 */
.L_x_0:
[----:B------:R-:W2:Y:S02]  /*0170*/  LDCU.64 UR4, c[0x0][0x8b0] ;  /* 0x00011600ff0477ac */ /* 0x000ea40008000a00 */
[----:B--2---:R-:W-:-:S04]  /*0180*/  UISETP.NE.U32.AND UP0, UPT, UR4, URZ, UPT ;  /* 0x000000ff0400728c */ /* 0x004fc8000bf05070 */
[----:B------:R-:W-:-:S09]  /*0190*/  UISETP.NE.AND.EX UP0, UPT, UR5, URZ, UPT, UP0 ;  /* 0x000000ff0500728c */ /* 0x000fd2000bf05300 */
[----:B------:R-:W-:Y:S05]  /*01a0*/  BRA.U UP0, `(.L_x_2) ;  /* 0x0000000100287547 */ /* 0x000fea000b800000 */
[----:B------:R-:W2:Y:S02]  /*01b0*/  LDCU.64 UR4, c[0x0][0x8a8] ;  /* 0x00011500ff0477ac */ /* 0x000ea40008000a00 */
[----:B--2---:R-:W-:-:S04]  /*01c0*/  UISETP.NE.U32.AND UP0, UPT, UR4, URZ, UPT ;  /* 0x000000ff0400728c */ /* 0x004fc8000bf05070 */
[----:B------:R-:W-:-:S09]  /*01d0*/  UISETP.NE.AND.EX UP0, UPT, UR5, URZ, UPT, UP0 ;  /* 0x000000ff0500728c */ /* 0x000fd2000bf05300 */
[----:B------:R-:W-:Y:S05]  /*01e0*/  BRA.U !UP0, `(.L_x_3) ;  /* 0x0000000108107547 */ /* 0x000fea000b800000 */
[----:B------:R-:W2:Y:S01]  /*01f0*/  LDC.64 R2, c[0x0][0x8a8] ;  /* 0x00022a00ff027b82 */ /* 0x000ea20000000a00 */
[----:B------:R-:W2:Y:S02]  /*0200*/  LDCU.64 UR4, c[0x0][0x358] ;  /* 0x00006b00ff0477ac */ /* 0x000ea40008000a00 */
[----:B--2---:R2:W5:Y:S01]  /*0210*/  LDG.E R57, desc[UR4][R2.64] ;  /* 0x0000000402397981 */ /* 0x004562000c1e1900 */
[----:B------:R-:W-:Y:S05]  /*0220*/  BRA `(.L_x_2) ;  /* 0x0000000000087947 */ /* 0x000fea0003800000 */
.L_x_3:
[----:B------:R-:W2:Y:S02]  /*0230*/  LDCU UR4, c[0x0][0x8a0] ;  /* 0x00011400ff0477ac */ /* 0x000ea40008000800 */
[----:B--2---:R-:W-:Y:S02]  /*0240*/  MOV R57, UR4 ;  /* 0x0000000400397c02 */ /* 0x004fe40008000f00 */
.L_x_2:
[----:B------:R-:W-:Y:S01]  /*0250*/  IMAD.U32 R0, RZ, RZ, UR20 ;  /* 0x00000014ff007e24 */ /* 0x000fe2000f8e00ff */
[----:B------:R-:W-:Y:S04]  /*0260*/  BSSY.RECONVERGENT B0, `(.L_x_4) ;  /* 0x000000c000007945 */ /* 0x000fe80003800200 */
[C---:B------:R-:W-:Y:S02]  /*0270*/  ISETP.NE.OR P1, PT, R0.reuse, 0x1, !P3 ;  /* 0x000000010000780c */ /* 0x040fe40005f25670 */
[----:B------:R-:W-:-:S11]  /*0280*/  ISETP.NE.OR P0, PT, R0, 0x3, !P3 ;  /* 0x000000030000780c */ /* 0x000fd60005f05670 */
[----:B------:R-:W-:Y:S05]  /*0290*/  @P1 BRA `(.L_x_5) ;  /* 0x0000000000201947 */ /* 0x000fea0003800000 */
[----:B------:R-:W3:Y:S02]  /*02a0*/  LDCU.64 UR4, c[0x0][0x348] ;  /* 0x00006900ff0477ac */ /* 0x000ee40008000a00 */
[----:B---3--:R-:W-:Y:S02]  /*02b0*/  UIADD3 UR6, UP1, UPT, UR4, 0x80, URZ ;  /* 0x0000008004067890 */ /* 0x008fe4000ff3e0ff */
[----:B------:R-:W-:Y:S02]  /*02c0*/  UIADD3 UR4, UP0, UPT, UR4, 0x180, URZ ;  /* 0x0000018004047890 */ /* 0x000fe4000ff1e0ff */
[----:B------:R-:W-:Y:S02]  /*02d0*/  UIADD3.X UR7, UPT, UPT, URZ, UR5, URZ, UP1, !UPT ;  /* 0x00000005ff077290 */ /* 0x000fe40008ffe4ff */
[----:B------:R-:W-:-:S07]  /*02e0*/  UIADD3.X UR5, UPT, UPT, URZ, UR5, URZ, UP0, !UPT ;  /* 0x00000005ff057290 */ /* 0x000fce00087fe4ff */
[----:B------:R3:W-:Y:S02]  /*02f0*/  UTMACCTL.PF [UR6] ;  /* 0x00000000060079b9 */ /* 0x0007e40008040000 */
[----:B------:R3:W-:Y:S02]  /*0300*/  UTMACCTL.PF [UR4] ;  /* 0x00000000040079b9 */ /* 0x0007e40008040000 */
[----:B---3--:R-:W-:Y:S01]  /*0310*/  NOP ;  /* 0x0000000000007918 */ /* 0x008fe20000000000 */
.L_x_5:
[----:B------:R-:W-:Y:S05]  /*0320*/  BSYNC.RECONVERGENT B0 ;  /* 0x0000000000007941 */ /* 0x000fea0003800200 */
.L_x_4:
[----:B------:R-:W-:Y:S04]  /*0330*/  BSSY.RECONVERGENT B0, `(.L_x_6) ;  /* 0x000000a000007945 */ /* 0x000fe80003800200 */
        /* <DEDUP_REMOVED lines=9> */
.L_x_7:
[----:B------:R-:W-:Y:S05]  /*03d0*/  BSYNC.RECONVERGENT B0 ;  /* 0x0000000000007941 */ /* 0x000fea0003800200 */
.L_x_6:
[----:B------:R-:W3:Y:S01]  /*03e0*/  LDCU.64 UR4, c[0x0][0x888] ;  /* 0x00011100ff0477ac */ /* 0x000ee20008000a00 */
[----:B------:R-:W-:Y:S02]  /*03f0*/  UISETP.EQ.U32.AND UP2, UPT, UR8, URZ, UPT ;  /* 0x000000ff0800728c */ /* 0x000fe4000bf42070 */
[----:B------:R-:W-:Y:S02]  /*0400*/  UPLOP3.LUT UP3, UPT, UPT, UPT, UPT, 0x80, 0x8 ;  /* 0x000000000008789c */ /* 0x000fe40003f6f070 */
[----:B---3--:R-:W-:-:S04]  /*0410*/  UISETP.NE.U32.AND UP0, UPT, UR4, URZ, UPT ;  /* 0x000000ff0400728c */ /* 0x008fc8000bf05070 */
[----:B------:R-:W-:-:S04]  /*0420*/  UISETP.NE.AND.EX UP1, UPT, UR5, URZ, UPT, UP0 ;  /* 0x000000ff0500728c */ /* 0x000fc8000bf25300 */
[----:B------:R-:W-:-:S04]  /*0430*/  UISETP.EQ.OR.EX UP4, UPT, UR9, URZ, !UP1, UP2 ;  /* 0x000000ff0900728c */ /* 0x000fc8000cf82720 */
[----:B------:R-:W-:-:S05]  /*0440*/  UP2UR UR60, UPR, URZ, 0x10 ;  /* 0x00000010ff3c7883 */ /* 0x000fca0008000000 */
[----:B------:R-:W-:Y:S07]  /*0450*/  BRA.U !UP4, `(.L_x_8) ;  /* 0x000000010c207547 */ /* 0x000fee000b800000 */
[----:B------:R-:W-:Y:S01]  /*0460*/  UISETP.NE.U32.AND UP2, UPT, UR8, URZ, UPT ;  /* 0x000000ff0800728c */ /* 0x000fe2000bf45070 */
[----:B-----5:R-:W-:Y:S01]  /*0470*/  FSETP.NEU.AND P0, PT, R58, RZ, PT ;  /* 0x000000ff3a00720b */ /* 0x020fe20003f0d000 */
[----:B------:R-:W-:Y:S02]  /*0480*/  USEL UR4, URZ, 0xffffffff, UP1 ;  /* 0xffffffffff047887 */ /* 0x000fe40008800000 */
[----:B------:R-:W-:-:S10]  /*0490*/  UISETP.NE.AND.EX UP2, UPT, UR9, URZ, UPT, UP2 ;  /* 0x000000ff0900728c */ /* 0x000fd4000bf45320 */
[----:B------:R-:W-:Y:S01]  /*04a0*/  VOTEU.ANY UP0, P0 ;  /* 0x0000000000ff7886 */ /* 0x000fe20000000100 */
[----:B------:R-:W-:-:S04]  /*04b0*/  @!UP2 USEL UR4, URZ, 0xffffffff, UP0 ;  /* 0xffffffffff04a887 */ /* 0x000fc80008000000 */
[----:B------:R-:W-:-:S04]  /*04c0*/  ULOP3.LUT UR4, UR4, 0x1, URZ, 0xc0, !UPT ;  /* 0x0000000104047892 */ /* 0x000fc8000f8ec0ff */
[----:B------:R-:W-:-:S11]  /*04d0*/  UISETP.NE.U32.AND UP3, UPT, UR4, 0x1, UPT ;  /* 0x000000010400788c */ /* 0x000fd6000bf65070 */
.L_x_8:
[----:B--2---:R-:W2:Y:S02]  /*04e0*/  SHFL.IDX PT, R2, R112, RZ, 0x1f ;  /* 0x00001fff70027589 */ /* 0x004ea400000e0000 */
[----:B--2---:R-:W-:-:S13]  /*04f0*/  ISETP.NE.AND P0, PT, R2, RZ, PT ;  /* 0x000000ff0200720c */ /* 0x004fda0003f05270 */
[----:B------:R-:W-:Y:S05]  /*0500*/  @P0 BRA `(.L_x_9) ;  /* 0x0000000000ec0947 */ /* 0x000fea0003800000 */
[----:B------:R-:W-:Y:S01]  /*0510*/  ELECT P0, URZ, PT ;  /* 0x0000000000ff782f */ /* 0x000fe20003800000 */
[----:B------:R-:W-:-:S12]  /*0520*/  BSSY.RECONVERGENT B0, `(.L_x_9) ;  /* 0x0000039000007945 */ /* 0x000fd80003800200 */
[----:B------:R-:W-:Y:S05]  /*0530*/  @!P0 BRA `(.L_x_10) ;  /* 0x0000000000dc8947 */ /* 0x000fea0003800000 */
[----:B------:R-:W2:Y:S01]  /*0540*/  S2UR UR4, SR_CgaCtaId ;  /* 0x00000000000479c3 */ /* 0x000ea20000008800 */
[----:B------:R-:W-:Y:S01]  /*0550*/  UMOV UR5, 0x400 ;  /* 0x0000040000057882 */ /* 0x000fe20000000000 */
[----:B------:R-:W-:Y:S01]  /*0560*/  UMOV UR8, 0x1 ;  /* 0x0000000100087882 */ /* 0x000fe20000000000 */
[----:B------:R-:W-:Y:S01]  /*0570*/  UMOV UR6, 0x2 ;  /* 0x0000000200067882 */ /* 0x000fe20000000000 */
[----:B------:R-:W-:-:S04]  /*0580*/  UIADD3 UR8, UPT, UPT, -UR8, 0x100000, URZ ;  /* 0x0010000008087890 */ /* 0x000fc8000fffe1ff */
[----:B------:R-:W-:Y:S02]  /*0590*/  USHF.L.U32 UR9, UR8, 0xb, URZ ;  /* 0x0000000b08097899 */ /* 0x000fe400080006ff */
[----:B------:R-:W-:Y:S02]  /*05a0*/  USHF.L.U32 UR8, UR8, 0x1, URZ ;  /* 0x0000000108087899 */ /* 0x000fe400080006ff */
[----:B------:R-:W-:-:S04]  /*05b0*/  UIADD3 UR6, UPT, UPT, -UR6, 0x100000, URZ ;  /* 0x0010000006067890 */ /* 0x000fc8000fffe1ff */
[----:B------:R-:W-:Y:S02]  /*05c0*/  USHF.L.U32 UR7, UR6, 0xb, URZ ;  /* 0x0000000b06077899 */ /* 0x000fe400080006ff */
[----:B------:R-:W-:Y:S02]  /*05d0*/  USHF.L.U32 UR6, UR6, 0x1, URZ ;  /* 0x0000000106067899 */ /* 0x000fe400080006ff */
[----:B--2---:R-:W-:Y:S01]  /*05e0*/  ULEA UR4, UR4, UR5, 0x18 ;  /* 0x0000000504047291 */ /* 0x004fe2000f8ec0ff */
[----:B------:R-:W2:Y:S11]  /*05f0*/  FENCE.VIEW.ASYNC.S ;  /* 0x00000000000073c6 */ /* 0x000eb60000000000 */
[----:B--2---:R2:W3:Y:S01]  /*0600*/  SYNCS.EXCH.64 URZ, [UR4], UR8 ;  /* 0x0000000804ff75b2 */ /* 0x0044e20008000100 */
[----:B------:R2:W4:Y:S01]  /*0610*/  SYNCS.EXCH.64 URZ, [UR4+0xa8], UR6 ;  /* 0x0000a80604ff75b2 */ /* 0x0005220008000100 */
[----:B------:R2:W1:Y:S01]  /*0620*/  SYNCS.EXCH.64 URZ, [UR4+0x8], UR8 ;  /* 0x0000080804ff75b2 */ /* 0x0004620008000100 */
        /* <DEDUP_REMOVED lines=38> */
[----:B------:R2:W1:Y:S02]  /*0890*/  SYNCS.EXCH.64 URZ, [UR4+0x148], UR6 ;  /* 0x0001480604ff75b2 */ /* 0x0004640008000100 */
[----:B--234-:R-:W-:Y:S01]  /*08a0*/  NOP ;  /* 0x0000000000007918 */ /* 0x01cfe20000000000 */
.L_x_10:
[----:B------:R-:W-:Y:S05]  /*08b0*/  BSYNC.RECONVERGENT B0 ;  /* 0x0000000000007941 */ /* 0x000fea0003800200 */
.L_x_9:
[----:B------:R-:W2:Y:S01]  /*08c0*/  SHFL.IDX PT, R2, R112, RZ, 0x1f ;  /* 0x00001fff70027589 */ /* 0x000ea200000e0000 */
[----:B------:R-:W-:Y:S01]  /*08d0*/  NOP ;  /* 0x0000000000007918 */ /* 0x000fe20000000000 */
[----:B--2---:R-:W-:-:S13]  /*08e0*/  ISETP.NE.AND P0, PT, R2, 0x1, PT ;  /* 0x000000010200780c */ /* 0x004fda0003f05270 */
[----:B------:R-:W-:Y:S05]  /*08f0*/  @P0 BRA `(.L_x_11) ;  /* 0x0000000000400947 */ /* 0x000fea0003800000 */
        /* <DEDUP_REMOVED lines=9> */
[----:B------:R-:W-:Y:S01]  /*0990*/  USHF.L.U32 UR6, UR6, 0x1, URZ ;  /* 0x0000000106067899 */ /* 0x000fe200080006ff */
[----:B------:R-:W-:Y:S01]  /*09a0*/  ELECT P0, URZ, PT ;  /* 0x0000000000ff782f */ /* 0x000fe20003800000 */
[----:B--2---:R-:W-:Y:S01]  /*09b0*/  ULEA UR4, UR4, UR5, 0x18 ;  /* 0x0000000504047291 */ /* 0x004fe2000f8ec0ff */
[----:B------:R-:W2:Y:S11]  /*09c0*/  FENCE.VIEW.ASYNC.S ;  /* 0x00000000000073c6 */ /* 0x000eb60000000000 */
[----:B--2---:R2:W3:Y:S01]  /*09d0*/  SYNCS.EXCH.64 URZ, [UR4+0x150], UR8 ;  /* 0x0001500804ff75b2 */ /* 0x0044e20008000100 */
[----:B------:R2:W4:Y:S01]  /*09e0*/  SYNCS.EXCH.64 URZ, [UR4+0x158], UR6 ;  /* 0x0001580604ff75b2 */ /* 0x0005220008000100 */
[----:B------:R-:W-:Y:S01]  /*09f0*/  NOP ;  /* 0x0000000000007918 */ /* 0x000fe20000000000 */
.L_x_11:
[----:B------:R-:W1:Y:S01]  /*0a00*/  SHFL.IDX PT, R2, R112, RZ, 0x1f ;  /* 0x00001fff70027589 */ /* 0x000e6200000e0000 */
[----:B------:R-:W-:Y:S01]  /*0a10*/  NOP ;  /* 0x0000000000007918 */ /* 0x000fe20000000000 */
[----:B-1----:R-:W-:-:S13]  /*0a20*/  ISETP.NE.AND P0, PT, R2, 0x3, PT ;  /* 0x000000030200780c */ /* 0x002fda0003f05270 */
[----:B------:R-:W-:Y:S05]  /*0a30*/  @P0 BRA `(.L_x_12) ;  /* 0x0000000000300947 */ /* 0x000fea0003800000 */
[----:B--2---:R-:W1:Y:S01]  /*0a40*/  S2UR UR4, SR_CgaCtaId ;  /* 0x00000000000479c3 */ /* 0x004e620000008800 */
[----:B------:R-:W-:Y:S01]  /*0a50*/  UMOV UR6, 0x400 ;  /* 0x0000040000067882 */ /* 0x000fe20000000000 */
[----:B------:R-:W-:Y:S01]  /*0a60*/  UMOV UR5, 0x20 ;  /* 0x0000002000057882 */ /* 0x000fe20000000000 */
[----:B------:R-:W-:Y:S01]  /*0a70*/  ELECT P0, URZ, PT ;  /* 0x0000000000ff782f */ /* 0x000fe20003800000 */
[----:B-1----:R-:W-:Y:S02]  /*0a80*/  ULEA UR6, UR4, UR6, 0x18 ;  /* 0x0000000604067291 */ /* 0x002fe4000f8ec0ff */
[----:B------:R-:W-:-:S04]  /*0a90*/  UIADD3 UR4, UPT, UPT, -UR5, 0x100000, URZ ;  /* 0x0010000005047890 */ /* 0x000fc8000fffe1ff */
[----:B------:R-:W-:Y:S02]  /*0aa0*/  USHF.L.U32 UR5, UR4, 0xb, URZ ;  /* 0x0000000b04057899 */ /* 0x000fe400080006ff */
[----:B------:R-:W-:Y:S01]  /*0ab0*/  USHF.L.U32 UR4, UR4, 0x1, URZ ;  /* 0x0000000104047899 */ /* 0x000fe200080006ff */
[----:B------:R-:W1:Y:S11]  /*0ac0*/  FENCE.VIEW.ASYNC.S ;  /* 0x00000000000073c6 */ /* 0x000e760000000000 */
[----:B-1----:R1:W2:Y:S01]  /*0ad0*/  SYNCS.EXCH.64 URZ, [UR6+0x160], UR4 ;  /* 0x0001600406ff75b2 */ /* 0x0022a20008000100 */
[----:B------:R1:W1:Y:S01]  /*0ae0*/  SYNCS.EXCH.64 URZ, [UR6+0x168], UR4 ;  /* 0x0001680406ff75b2 */ /* 0x0002620008000100 */
[----:B------:R-:W-:Y:S01]  /*0af0*/  NOP ;  /* 0x0000000000007918 */ /* 0x000fe20000000000 */
.L_x_12:
[----:B------:R-:W3:Y:S01]  /*0b00*/  SHFL.IDX PT, R2, R112, RZ, 0x1f ;  /* 0x00001fff70027589 */ /* 0x000ee200000e0000 */
[----:B------:R-:W-:Y:S01]  /*0b10*/  NOP ;  /* 0x0000000000007918 */ /* 0x000fe20000000000 */
[----:B---3--:R-:W-:-:S13]  /*0b20*/  ISETP.NE.AND P0, PT, R2, 0x4, PT ;  /* 0x000000040200780c */ /* 0x008fda0003f05270 */
[----:B------:R-:W-:Y:S05]  /*0b30*/  @P0 BRA `(.L_x_13) ;  /* 0x00000000004c0947 */ /* 0x000fea0003800000 */
[----:B-12---:R-:W1:Y:S01]  /*0b40*/  S2UR UR6, SR_CgaCtaId ;  /* 0x00000000000679c3 */ /* 0x006e620000008800 */
[----:B------:R-:W-:Y:S01]  /*0b50*/  UMOV UR4, 0x1e0 ;  /* 0x000001e000047882 */ /* 0x000fe20000000000 */
[----:B------:R-:W-:Y:S01]  /*0b60*/  UMOV UR5, 0x400 ;  /* 0x0000040000057882 */ /* 0x000fe20000000000 */
[----:B------:R-:W-:Y:S01]  /*0b70*/  USEL UR4, UR4, 0x1a0, UP3 ;  /* 0x000001a004047887 */ /* 0x000fe20009800000 */
[----:B------:R-:W-:Y:S01]  /*0b80*/  UMOV UR8, 0x1 ;  /* 0x0000000100087882 */ /* 0x000fe20000000000 */
[----:B------:R-:W-:Y:S01]  /*0b90*/  ELECT P0, URZ, PT ;  /* 0x0000000000ff782f */ /* 0x000fe20003800000 */
[----:B------:R-:W-:-:S04]  /*0ba0*/  UIADD3 UR8, UPT, UPT, -UR8, 0x100000, URZ ;  /* 0x0010000008087890 */ /* 0x000fc8000fffe1ff */
[----:B------:R-:W-:Y:S02]  /*0bb0*/  USHF.L.U32 UR9, UR8, 0xb, URZ ;  /* 0x0000000b08097899 */ /* 0x000fe400080006ff */
[----:B------:R-:W-:Y:S02]  /*0bc0*/  USHF.L.U32 UR8, UR8, 0x1, URZ ;  /* 0x0000000108087899 */ /* 0x000fe400080006ff */
[----:B-1----:R-:W-:Y:S02]  /*0bd0*/  ULEA UR6, UR6, UR5, 0x18 ;  /* 0x0000000506067291 */ /* 0x002fe4000f8ec0ff */
[----:B------:R-:W-:-:S04]  /*0be0*/  UIADD3 UR4, UPT, UPT, -UR4, 0x100000, URZ ;  /* 0x0010000004047890 */ /* 0x000fc8000fffe1ff */
[----:B------:R-:W-:Y:S02]  /*0bf0*/  USHF.L.U32 UR5, UR4, 0xb, URZ ;  /* 0x0000000b04057899 */ /* 0x000fe400080006ff */
[----:B------:R-:W-:Y:S01]  /*0c00*/  USHF.L.U32 UR4, UR4, 0x1, URZ ;  /* 0x0000000104047899 */ /* 0x000fe200080006ff */
[----:B------:R-:W1:Y:S03]  /*0c10*/  FENCE.VIEW.ASYNC.S ;  /* 0x00000000000073c6 */ /* 0x000e660000000000 */
[----:B-1----:R3:W1:Y:S08]  /*0c20*/  SYNCS.EXCH.64 URZ, [UR6+0x170], UR8 ;  /* 0x0001700806ff75b2 */ /* 0x0026700008000100 */
[----:B------:R3:W2:Y:S01]  /*0c30*/  SYNCS.EXCH.64 URZ, [UR6+0x180], UR4 ;  /* 0x0001800406ff75b2 */ /* 0x0006a20008000100 */
[----:B------:R3:W1:Y:S01]  /*0c40*/  SYNCS.EXCH.64 URZ, [UR6+0x178], UR8 ;  /* 0x0001780806ff75b2 */ /* 0x0006620008000100 */
[----:B------:R3:W1:Y:S02]  /*0c50*/  SYNCS.EXCH.64 URZ, [UR6+0x188], UR4 ;  /* 0x0001880406ff75b2 */ /* 0x0006640008000100 */
[----:B---3--:R-:W-:Y:S01]  /*0c60*/  NOP ;  /* 0x0000000000007918 */ /* 0x008fe20000000000 */
.L_x_13:
[----:B------:R-:W3:Y:S01]  /*0c70*/  SHFL.IDX PT, R2, R112, RZ, 0x1f ;  /* 0x00001fff70027589 */ /* 0x000ee200000e0000 */
[----:B------:R-:W-:Y:S01]  /*0c80*/  NOP ;  /* 0x0000000000007918 */ /* 0x000fe20000000000 */
[----:B---3--:R-:W-:-:S13]  /*0c90*/  ISETP.NE.AND P0, PT, R2, 0x5, PT ;  /* 0x000000050200780c */ /* 0x008fda0003f05270 */
[----:B------:R-:W-:Y:S05]  /*0ca0*/  @P0 BRA `(.L_x_14) ;  /* 0x0000000000580947 */ /* 0x000fea0003800000 */
[----:B-12---:R-:W1:Y:S01]  /*0cb0*/  S2UR UR4, SR_CgaCtaId ;  /* 0x00000000000479c3 */ /* 0x006e620000008800 */
        /* <DEDUP_REMOVED lines=10> */
[----:B-1----:R-:W-:Y:S01]  /*0d60*/  ULEA UR4, UR4, UR5, 0x18 ;  /* 0x0000000504047291 */ /* 0x002fe2000f8ec0ff */
[----:B------:R-:W1:Y:S11]  /*0d70*/  FENCE.VIEW.ASYNC.S ;  /* 0x00000000000073c6 */ /* 0x000e760000000000 */
[----:B-1----:R3:W1:Y:S01]  /*0d80*/  SYNCS.EXCH.64 URZ, [UR4+0x190], UR8 ;  /* 0x0001900804ff75b2 */ /* 0x0026620008000100 */
[----:B------:R3:W2:Y:S01]  /*0d90*/  SYNCS.EXCH.64 URZ, [UR4+0x1b0], UR6 ;  /* 0x0001b00604ff75b2 */ /* 0x0006a20008000100 */
[----:B------:R3:W1:Y:S01]  /*0da0*/  SYNCS.EXCH.64 URZ, [UR4+0x198], UR8 ;  /* 0x0001980804ff75b2 */ /* 0x0006620008000100 */
[----:B------:R3:W1:Y:S01]  /*0db0*/  SYNCS.EXCH.64 URZ, [UR4+0x1b8], UR6 ;  /* 0x0001b80604ff75b2 */ /* 0x0006620008000100 */
[----:B------:R3:W1:Y:S01]  /*0dc0*/  SYNCS.EXCH.64 URZ, [UR4+0x1a0], UR8 ;  /* 0x0001a00804ff75b2 */ /* 0x0006620008000100 */
[----:B------:R3:W1:Y:S01]  /*0dd0*/  SYNCS.EXCH.64 URZ, [UR4+0x1c0], UR6 ;  /* 0x0001c00604ff75b2 */ /* 0x0006620008000100 */
[----:B------:R3:W1:Y:S01]  /*0de0*/  SYNCS.EXCH.64 URZ, [UR4+0x1a8], UR8 ;  /* 0x0001a80804ff75b2 */ /* 0x0006620008000100 */
[----:B------:R3:W1:Y:S02]  /*0df0*/  SYNCS.EXCH.64 URZ, [UR4+0x1c8], UR6 ;  /* 0x0001c80604ff75b2 */ /* 0x0006640008000100 */
[----:B---3--:R-:W-:Y:S01]  /*0e00*/  NOP ;  /* 0x0000000000007918 */ /* 0x008fe20000000000 */
.L_x_14:
[----:B------:R-:W3:Y:S01]  /*0e10*/  SHFL.IDX PT, R2, R112, RZ, 0x1f ;  /* 0x00001fff70027589 */ /* 0x000ee200000e0000 */
[----:B------:R-:W1:Y:S01]  /*0e20*/  S2UR UR61, SR_CgaCtaId ;  /* 0x00000000003d79c3 */ /* 0x000e620000008800 */
[----:B------:R-:W-:Y:S01]  /*0e30*/  NOP ;  /* 0x0000000000007918 */ /* 0x000fe20000000000 */
[----:B---3--:R-:W-:-:S13]  /*0e40*/  ISETP.NE.AND P0, PT, R2, 0x3, PT ;  /* 0x000000030200780c */ /* 0x008fda0003f05270 */
[----:B-1----:R-:W-:Y:S05]  /*0e50*/  @P0 BRA `(.L_x_15) ;  /* 0x0000000000340947 */ /* 0x002fea0003800000 */
[----:B--2---:R-:W-:Y:S01]  /*0e60*/  UMOV UR4, 0x400 ;  /* 0x0000040000047882 */ /* 0x004fe20000000000 */
[----:B------:R-:W-:Y:S01]  /*0e70*/  UMOV UR6, 0x20 ;  /* 0x0000002000067882 */ /* 0x000fe20000000000 */
[----:B------:R-:W-:Y:S02]  /*0e80*/  ULEA UR4, UR61, UR4, 0x18 ;  /* 0x000000043d047291 */ /* 0x000fe4000f8ec0ff */
[----:B------:R-:W-:-:S04]  /*0e90*/  UIADD3 UR6, UPT, UPT, -UR6, 0x100000, URZ ;  /* 0x0010000006067890 */ /* 0x000fc8000fffe1ff */
[----:B------:R-:W-:Y:S02]  /*0ea0*/  USHF.L.U32 UR7, UR6, 0xb, URZ ;  /* 0x0000000b06077899 */ /* 0x000fe400080006ff */
[----:B------:R-:W-:Y:S01]  /*0eb0*/  USHF.L.U32 UR6, UR6, 0x1, URZ ;  /* 0x0000000106067899 */ /* 0x000fe200080006ff */
[----:B------:R-:W-:Y:S01]  /*0ec0*/  ELECT P0, URZ, PT ;  /* 0x0000000000ff782f */ /* 0x000fe20003800000 */
[----:B------:R-:W1:Y:S10]  /*0ed0*/  FENCE.VIEW.ASYNC.S ;  /* 0x00000000000073c6 */ /* 0x000e740000000000 */
[----:B-1----:R1:W3:Y:S01]  /*0ee0*/  SYNCS.EXCH.64 URZ, [UR4+0x1d0], UR6 ;  /* 0x0001d00604ff75b2 */ /* 0x0022e20008000100 */
[----:B------:R1:W2:Y:S01]  /*0ef0*/  SYNCS.EXCH.64 URZ, [UR4+0x1e0], UR6 ;  /* 0x0001e00604ff75b2 */ /* 0x0002a20008000100 */
[----:B------:R1:W1:Y:S01]  /*0f00*/  SYNCS.EXCH.64 URZ, [UR4+0x1d8], UR6 ;  /* 0x0001d80604ff75b2 */ /* 0x0002620008000100 */
[----:B------:R1:W1:Y:S01]  /*0f10*/  SYNCS.EXCH.64 URZ, [UR4+0x1e8], UR6 ;  /* 0x0001e80604ff75b2 */ /* 0x0002620008000100 */
[----:B------:R-:W-:Y:S01]  /*0f20*/  NOP ;  /* 0x0000000000007918 */ /* 0x000fe20000000000 */
.L_x_15:
[----:B-12---:R-:W1:Y:S01]  /*0f30*/  LDCU UR4, c[0x0][0x36c] ;  /* 0x00006d80ff0477ac */ /* 0x006e620008000800 */
[----:B------:R-:W-:Y:S01]  /*0f40*/  ISETP.NE.OR P3, PT, R0, 0x2, !P3 ;  /* 0x000000020000780c */ /* 0x000fe20005f65670 */
[----:B------:R-:W-:Y:S01]  /*0f50*/  NOP ;  /* 0x0000000000007918 */ /* 0x000fe20000000000 */
[----:B------:R-:W-:Y:S01]  /*0f60*/  LOP3.LUT R0, R101, 0x1f, RZ, 0xc0, !PT ;  /* 0x0000001f65007812 */ /* 0x000fe200078ec0ff */
[----:B------:R-:W-:Y:S02]  /*0f70*/  UISETP.NE.AND UP4, UPT, UR20, 0x2, UPT ;  /* 0x000000021400788c */ /* 0x000fe4000bf85270 */
[----:B------:R-:W-:Y:S02]  /*0f80*/  UISETP.NE.AND UP5, UPT, UR20, URZ, UPT ;  /* 0x000000ff1400728c */ /* 0x000fe4000bfa5270 */
[----:B-1----:R-:W-:-:S09]  /*0f90*/  UISETP.EQ.U32.AND UP6, UPT, UR4, 0x1, UPT ;  /* 0x000000010400788c */ /* 0x002fd2000bfc2070 */
[----:B------:R-:W-:Y:S05]  /*0fa0*/  BRA.U !UP6, `(.L_x_16) ;  /* 0x000000010e087547 */ /* 0x000fea000b800000 */
[----:B---34-:R-:W-:Y:S01]  /*0fb0*/  UCGABAR_ARV ;  /* 0x00000000000079c7 */ /* 0x018fe20008000000 */
[----:B------:R-:W-:Y:S05]  /*0fc0*/  BRA `(.L_x_17) ;  /* 0x0000000000047947 */ /* 0x000fea0003800000 */
.L_x_16:
[----:B---34-:R-:W-:Y:S01]  /*0fd0*/  NOP ;  /* 0x0000000000007918 */ /* 0x018fe20000000000 */
.L_x_17:
[----:B------:R-:W1:Y:S01]  /*0fe0*/  S2UR UR46, SR_CTAID.X ;  /* 0x00000000002e79c3 */ /* 0x000e620000002500 */
[----:B------:R-:W-:-:S05]  /*0ff0*/  CS2R.32 R3, SR_CgaSize ;  /* 0x0000000000037805 */ /* 0x000fca0000008a00 */
[----:B------:R-:W-:-:S05]  /*1000*/  IMAD R3, R3, -0xa0, RZ ;  /* 0xffffff6003037824 */ /* 0x000fca00078e02ff */
[----:B------:R-:W-:-:S14]  /*1010*/  R2UR UR5, R3 ;  /* 0x00000000030572ca */ /* 0x000fdc00000e0000 */
[----:B------:R-:W2:Y:S01]  /*1020*/  LDCU UR5, c[0x0][UR5+0x2b0] ;  /* 0x00005600050577ac */ /* 0x000ea20008000800 */
[----:B------:R-:W-:-:S05]  /*1030*/  CS2R.32 R3, SR_CgaSize ;  /* 0x0000000000037805 */ /* 0x000fca0000008a00 */
[----:B------:R-:W-:-:S05]  /*1040*/  IMAD R3, R3, -0xa0, RZ ;  /* 0xffffff6003037824 */ /* 0x000fca00078e02ff */
[----:B------:R-:W-:-:S14]  /*1050*/  R2UR UR4, R3 ;  /* 0x00000000030472ca */ /* 0x000fdc00000e0000 */
[----:B------:R-:W3:Y:S01]  /*1060*/  LDCU UR4, c[0x0][UR4+0x2b4] ;  /* 0x00005680040477ac */ /* 0x000ee20008000800 */
[----:B------:R-:W4:Y:S01]  /*1070*/  S2UR UR45, SR_CTAID.Y ;  /* 0x00000000002d79c3 */ /* 0x000f220000002600 */
[----:B------:R-:W-:-:S05]  /*1080*/  CS2R.32 R3, SR_CgaSize ;  /* 0x0000000000037805 */ /* 0x000fca0000008a00 */
[----:B------:R-:W-:-:S05]  /*1090*/  IMAD R3, R3, -0xa0, RZ ;  /* 0xffffff6003037824 */ /* 0x000fca00078e02ff */
[----:B------:R-:W-:-:S14]  /*10a0*/  R2UR UR58, R3 ;  /* 0x00000000033a72ca */ /* 0x000fdc00000e0000 */
[----:B------:R-:W3:Y:S01]  /*10b0*/  LDCU UR58, c[0x0][UR58+0x2a0] ;  /* 0x000054003a3a77ac */ /* 0x000ee20008000800 */
[----:B------:R-:W-:-:S05]  /*10c0*/  CS2R.32 R3, SR_CgaSize ;  /* 0x0000000000037805 */ /* 0x000fca0000008a00 */
[----:B------:R-:W-:-:S05]  /*10d0*/  IMAD R3, R3, -0xa0, RZ ;  /* 0xffffff6003037824 */ /* 0x000fca00078e02ff */
[----:B------:R-:W-:-:S14]  /*10e0*/  R2UR UR55, R3 ;  /* 0x00000000033772ca */ /* 0x000fdc00000e0000 */
[----:B------:R-:W3:Y:S01]  /*10f0*/  LDCU UR55, c[0x0][UR55+0x2a4] ;  /* 0x00005480373777ac */ /* 0x000ee20008000800 */
[----:B------:R-:W3:Y:S01]  /*1100*/  LDCU UR21, c[0x0][0xb24] ;  /* 0x00016480ff1577ac */ /* 0x000ee20008000800 */
[----:B------:R-:W3:Y:S01]  /*1110*/  LDCU UR42, c[0x0][0xb24] ;  /* 0x00016480ff2a77ac */ /* 0x000ee20008000800 */
[----:B-1----:R-:W-:Y:S01]  /*1120*/  I2FP.F32.U32 R3, UR46 ;  /* 0x0000002e00037c45 */ /* 0x002fe20008201000 */
[----:B------:R-:W1:Y:S04]  /*1130*/  LDCU UR23, c[0x0][0xb30] ;  /* 0x00016600ff1777ac */ /* 0x000e680008000800 */
[----:B--2---:R-:W-:Y:S01]  /*1140*/  FMUL R3, R3, UR5 ;  /* 0x0000000503037c20 */ /* 0x004fe20008400000 */
[----:B----4-:R-:W-:-:S05]  /*1150*/  I2FP.F32.U32 R2, UR45 ;  /* 0x0000002d00027c45 */ /* 0x010fca0008201000 */
[----:B------:R-:W2:Y:S01]  /*1160*/  F2I.U32.TRUNC.NTZ R3, R3 ;  /* 0x0000000300037305 */ /* 0x000ea2000020f000 */
[----:B---3--:R-:W-:Y:S01]  /*1170*/  FMUL R2, R2, UR4 ;  /* 0x0000000402027c20 */ /* 0x008fe20008400000 */
[----:B------:R-:W-:-:S04]  /*1180*/  ULOP3.LUT UR4, UR61, 0x1, URZ, 0xc0, !UPT ;  /* 0x000000013d047892 */ /* 0x000fc8000f8ec0ff */
[----:B------:R-:W-:Y:S02]  /*1190*/  UISETP.NE.U32.AND UP0, UPT, UR4, 0x1, UPT ;  /* 0x000000010400788c */ /* 0x000fe4000bf05070 */
[----:B------:R-:W3:Y:S02]  /*11a0*/  F2I.U32.TRUNC.NTZ R2, R2 ;  /* 0x0000000200027305 */ /* 0x000ee4000020f000 */
[----:B------:R-:W-:Y:S01]  /*11b0*/  USEL UR4, URZ, 0xc00, UP0 ;  /* 0x00000c00ff047887 */ /* 0x000fe20008000000 */
[----:B--2---:R-:W-:Y:S02]  /*11c0*/  R2UR UR5, R3 ;  /* 0x00000000030572ca */ /* 0x004fe400000e0000 */
[----:B---3--:R-:W-:Y:S02]  /*11d0*/  R2UR UR7, R2 ;  /* 0x00000000020772ca */ /* 0x008fe400000e0000 */
[----:B------:R-:W-:-:S09]  /*11e0*/  PRMT R2, RZ, 0x7610, R2 ;  /* 0x00007610ff027816 */ /* 0x000fd20000000002 */
[----:B------:R-:W-:-:S04]  /*11f0*/  UIADD3 UR6, UPT, UPT, -UR5, URZ, URZ ;  /* 0x000000ff05067290 */ /* 0x000fc8000fffe1ff */
[----:B------:R-:W-:Y:S02]  /*1200*/  UIMAD UR58, UR58, UR6, UR46 ;  /* 0x000000063a3a72a4 */ /* 0x000fe4000f8e022e */
[----:B------:R-:W-:-:S04]  /*1210*/  UIADD3 UR5, UPT, UPT, -UR7, URZ, URZ ;  /* 0x000000ff07057290 */ /* 0x000fc8000fffe1ff */
[----:B------:R-:W-:Y:S01]  /*1220*/  UIMAD UR55, UR55, UR5, UR45 ;  /* 0x00000005373772a4 */ /* 0x000fe2000f8e022d */
[----:B-1----:R-:W-:Y:S11]  /*1230*/  BRA.U UP5, `(.L_x_18) ;  /* 0x0000000105247547 */ /* 0x002ff6000b800000 */
[----:B------:R-:W-:-:S04]  /*1240*/  UISETP.NE.AND UP0, UPT, UR55, URZ, UPT ;  /* 0x000000ff3700728c */ /* 0x000fc8000bf05270 */
[----:B------:R-:W-:-:S04]  /*1250*/  UISETP.EQ.OR UP0, UPT, UR58, URZ, !UP0 ;  /* 0x000000ff3a00728c */ /* 0x000fc8000c702670 */
[----:B------:R-:W-:Y:S02]  /*1260*/  USEL UR6, URZ, 0x1, !UP0 ;  /* 0x00000001ff067887 */ /* 0x000fe4000c000000 */
[----:B------:R-:W-:-:S04]  /*1270*/  UISETP.NE.AND UP0, UPT, UR55, URZ, UPT ;  /* 0x000000ff3700728c */ /* 0x000fc8000bf05270 */
[----:B------:R-:W-:Y:S02]  /*1280*/  USEL UR5, URZ, 0x2, UP0 ;  /* 0x00000002ff057887 */ /* 0x000fe40008000000 */
[----:B------:R-:W-:-:S04]  /*1290*/  UISETP.NE.AND UP0, UPT, UR58, 0x1, UPT ;  /* 0x000000013a00788c */ /* 0x000fc8000bf05270 */
[----:B------:R-:W-:-:S04]  /*12a0*/  USEL UR5, UR5, 0x2, UP0 ;  /* 0x0000000205057887 */ /* 0x000fc80008000000 */
[----:B------:R-:W-:-:S06]  /*12b0*/  UIADD3 UR5, UPT, UPT, UR6, UR5, URZ ;  /* 0x0000000506057290 */ /* 0x000fcc000fffe0ff */
[----:B------:R-:W-:-:S07]  /*12c0*/  MOV R2, UR5 ;  /* 0x0000000500027c02 */ /* 0x000fce0008000f00 */
.L_x_18:
[----:B------:R-:W1:Y:S01]  /*12d0*/  S2UR UR36, SR_CTAID.Z ;  /* 0x00000000002479c3 */ /* 0x000e620000002700 */
[----:B------:R-:W-:-:S09]  /*12e0*/  UISETP.GE.AND UP0, UPT, UR21, 0x1, UPT ;  /* 0x000000011500788c */ /* 0x000fd2000bf06270 */
[----:B------:R-:W-:Y:S05]  /*12f0*/  BRA.U !UP0, `(.L_x_19) ;  /* 0x0000000108d07547 */ /* 0x000fea000b800000 */
[----:B------:R-:W2:Y:S01]  /*1300*/  LDCU.128 UR12, c[0x0][0xb10] ;  /* 0x00016200ff0c77ac */ /* 0x000ea20008000c00 */
[----:B------:R-:W3:Y:S01]  /*1310*/  LDCU UR22, c[0x0][0xb0c] ;  /* 0x00016180ff1677ac */ /* 0x000ee20008000800 */
[----:B------:R-:W4:Y:S01]  /*1320*/  LDCU UR7, c[0x0][0x370] ;  /* 0x00006e00ff0777ac */ /* 0x000f220008000800 */
[----:B------:R-:W1:Y:S01]  /*1330*/  LDCU UR8, c[0x0][0x374] ;  /* 0x00006e80ff0877ac */ /* 0x000e620008000800 */
[----:B------:R-:W1:Y:S01]  /*1340*/  LDCU UR9, c[0x0][0xb20] ;  /* 0x00016400ff0977ac */ /* 0x000e620008000800 */
[----:B--2---:R-:W-:Y:S02]  /*1350*/  UIMAD.WIDE.U32 UR10, UR46, UR12, URZ ;  /* 0x0000000c2e0a72a5 */ /* 0x004fe4000f8e00ff */
[----:B---3--:R-:W-:Y:S02]  /*1360*/  UISETP.NE.AND UP0, UPT, UR22, 0x1, UPT ;  /* 0x000000011600788c */ /* 0x008fe4000bf05270 */
[----:B------:R-:W-:Y:S02]  /*1370*/  UIMAD.WIDE.U32 UR16, UR45, UR15, URZ ;  /* 0x0000000f2d1072a5 */ /* 0x000fe4000f8e00ff */
[----:B----4-:R-:W-:Y:S01]  /*1380*/  UIMAD.WIDE.U32 UR18, UR7, UR12, URZ ;  /* 0x0000000c071272a5 */ /* 0x010fe2000f8e00ff */
[----:B------:R-:W-:Y:S01]  /*1390*/  UMOV UR10, UR11 ;  /* 0x0000000b000a7c82 */ /* 0x000fe20008000000 */
[----:B------:R-:W-:-:S02]  /*13a0*/  UISETP.NE.AND UP2, UPT, UR21, 0x1, UPT ;  /* 0x000000011500788c */ /* 0x000fc4000bf45270 */
[----:B------:R-:W-:Y:S01]  /*13b0*/  USHF.R.U32.HI UR6, URZ, UR13, UR10 ;  /* 0x0000000dff067299 */ /* 0x000fe2000801160a */
[----:B------:R-:W2:Y:S02]  /*13c0*/  LDCU.64 UR10, c[0x0][0xb28] ;  /* 0x00016500ff0a77ac */ /* 0x000ea40008000a00 */
[----:B------:R-:W-:Y:S01]  /*13d0*/  UMOV UR18, UR19 ;  /* 0x0000001300127c82 */ /* 0x000fe20008000000 */
[----:B------:R-:W-:Y:S02]  /*13e0*/  USEL UR6, UR46, UR6, !UP0 ;  /* 0x000000062e067287 */ /* 0x000fe4000c000000 */
[----:B------:R-:W-:Y:S02]  /*13f0*/  @UP0 USHF.R.U32.HI UR7, URZ, UR13, UR18 ;  /* 0x0000000dff070299 */ /* 0x000fe40008011612 */
[----:B------:R-:W-:Y:S02]  /*1400*/  UISETP.NE.AND UP0, UPT, UR14, 0x1, UPT ;  /* 0x000000010e00788c */ /* 0x000fe4000bf05270 */
[----:B-1----:R-:W-:Y:S01]  /*1410*/  UIMAD.WIDE.U32 UR12, UR8, UR15, URZ ;  /* 0x0000000f080c72a5 */ /* 0x002fe2000f8e00ff */
[----:B------:R-:W-:-:S02]  /*1420*/  UMOV UR5, UR17 ;  /* 0x0000001100057c82 */ /* 0x000fc40008000000 */
[----:B------:R-:W-:-:S04]  /*1430*/  USHF.R.U32.HI UR5, URZ, UR9, UR5 ;  /* 0x00000009ff057299 */ /* 0x000fc80008011605 */
[----:B------:R-:W-:Y:S01]  /*1440*/  UMOV UR12, UR13 ;  /* 0x0000000d000c7c82 */ /* 0x000fe20008000000 */
[----:B--2---:R-:W-:Y:S02]  /*1450*/  UIMAD.WIDE.U32 UR16, UR7, UR10, URZ ;  /* 0x0000000a071072a5 */ /* 0x004fe4000f8e00ff */
[----:B------:R-:W-:Y:S02]  /*1460*/  @UP0 USHF.R.U32.HI UR8, URZ, UR9, UR12 ;  /* 0x00000009ff080299 */ /* 0x000fe4000801160c */
[----:B------:R-:W-:Y:S02]  /*1470*/  USEL UR5, UR45, UR5, !UP0 ;  /* 0x000000052d057287 */ /* 0x000fe4000c000000 */
[----:B------:R-:W-:Y:S01]  /*1480*/  UIMAD.WIDE.U32 UR12, UR8, UR10, URZ ;  /* 0x0000000a080c72a5 */ /* 0x000fe2000f8e00ff */
[----:B------:R-:W-:Y:S02]  /*1490*/  UMOV UR16, UR17 ;  /* 0x0000001100107c82 */ /* 0x000fe40008000000 */
[----:B------:R-:W-:-:S04]  /*14a0*/  @UP2 USHF.R.U32.HI UR7, URZ, UR11, UR16 ;  /* 0x0000000bff072299 */ /* 0x000fc80008011610 */
[----:B------:R-:W-:Y:S01]  /*14b0*/  UMOV UR12, UR13 ;  /* 0x0000000d000c7c82 */ /* 0x000fe20008000000 */
[----:B------:R-:W-:Y:S02]  /*14c0*/  UIMAD UR9, UR7, UR21, URZ ;  /* 0x00000015070972a4 */ /* 0x000fe4000f8e02ff */
[----:B------:R-:W-:Y:S02]  /*14d0*/  @UP2 USHF.R.U32.HI UR8, URZ, UR11, UR12 ;  /* 0x0000000bff082299 */ /* 0x000fe4000801160c */
[----:B------:R-:W-:Y:S02]  /*14e0*/  UIMAD.WIDE.U32 UR12, UR5, UR10, URZ ;  /* 0x0000000a050c72a5 */ /* 0x000fe4000f8e00ff */
[----:B------:R-:W-:Y:S02]  /*14f0*/  UIMAD UR8, UR8, UR21, URZ ;  /* 0x00000015080872a4 */ /* 0x000fe4000f8e02ff */
[----:B------:R-:W-:Y:S02]  /*1500*/  UIADD3 UR12, UPT, UPT, -UR6, URZ, URZ ;  /* 0x000000ff060c7290 */ /* 0x000fe4000fffe1ff */
[----:B------:R-:W-:-:S02]  /*1510*/  UISETP.GE.AND UP0, UPT, UR5, UR8, UPT ;  /* 0x000000080500728c */ /* 0x000fc4000bf06270 */
[----:B------:R-:W-:Y:S02]  /*1520*/  UIMAD UR46, UR22, UR12, UR46 ;  /* 0x0000000c162e72a4 */ /* 0x000fe4000f8e022e */
[----:B------:R-:W-:Y:S02]  /*1530*/  UISETP.GE.OR UP0, UPT, UR6, UR9, UP0 ;  /* 0x000000090600728c */ /* 0x000fe40008706670 */
[----:B------:R-:W-:-:S03]  /*1540*/  UIMAD.WIDE.U32 UR8, UR6, UR10, URZ ;  /* 0x0000000a060872a5 */ /* 0x000fc6000f8e00ff */
[----:B------:R-:W-:Y:S02]  /*1550*/  UMOV UR10, UR13 ;  /* 0x0000000d000a7c82 */ /* 0x000fe40008000000 */
[----:B------:R-:W-:-:S04]  /*1560*/  USHF.R.U32.HI UR10, URZ, UR11, UR10 ;  /* 0x0000000bff0a7299 */ /* 0x000fc8000801160a */
[----:B------:R-:W-:Y:S02]  /*1570*/  USEL UR8, UR5, UR10, !UP2 ;  /* 0x0000000a05087287 */ /* 0x000fe4000d000000 */
[----:B------:R-:W-:Y:S02]  /*1580*/  @!UP0 USHF.R.U32.HI UR9, URZ, UR11, UR9 ;  /* 0x0000000bff098299 */ /* 0x000fe40008011609 */
[----:B------:R-:W-:Y:S02]  /*1590*/  UIADD3 UR10, UPT, UPT, -UR8, URZ, URZ ;  /* 0x000000ff080a7290 */ /* 0x000fe4000fffe1ff */
[----:B------:R-:W-:Y:S02]  /*15a0*/  @!UP0 USEL UR9, UR6, UR9, !UP2 ;  /* 0x0000000906098287 */ /* 0x000fe4000d000000 */
[----:B------:R-:W-:Y:S02]  /*15b0*/  UIMAD UR10, UR21, UR10, UR5 ;  /* 0x0000000a150a72a4 */ /* 0x000fe4000f8e0205 */
[----:B------:R-:W-:-:S02]  /*15c0*/  UIADD3 UR11, UPT, UPT, -UR5, URZ, URZ ;  /* 0x000000ff050b7290 */ /* 0x000fc4000fffe1ff */
[----:B------:R-:W-:Y:S02]  /*15d0*/  @!UP0 UIMAD UR7, UR10, UR7, UR9 ;  /* 0x000000070a0782a4 */ /* 0x000fe4000f8e0209 */
[----:B------:R-:W-:Y:S02]  /*15e0*/  @!UP0 UIADD3 UR8, UPT, UPT, UR8, -UR9, URZ ;  /* 0x8000000908088290 */ /* 0x000fe4000fffe0ff */
[----:B------:R-:W-:Y:S02]  /*15f0*/  UIMAD UR11, UR14, UR11, UR45 ;  /* 0x0000000b0e0b72a4 */ /* 0x000fe4000f8e022d */
[----:B------:R-:W-:-:S03]  /*1600*/  @!UP0 UIMAD UR5, UR8, UR21, UR6 ;  /* 0x00000015080582a4 */ /* 0x000fc6000f8e0206 */
[----:B------:R-:W-:Y:S01]  /*1610*/  @!UP0 UMOV UR6, UR7 ;  /* 0x0000000700068c82 */ /* 0x000fe20008000000 */
[----:B------:R-:W-:Y:S02]  /*1620*/  UIMAD UR45, UR5, UR14, UR11 ;  /* 0x0000000e052d72a4 */ /* 0x000fe4000f8e020b */
[----:B------:R-:W-:-:S12]  /*1630*/  UIMAD UR46, UR6, UR22, UR46 ;  /* 0x00000016062e72a4 */ /* 0x000fd8000f8e022e */
.L_x_19:
[----:B------:R-:W-:-:S09]  /*1640*/  UISETP.NE.AND UP0, UPT, UR23, 0x1, UPT ;  /* 0x000000011700788c */ /* 0x000fd2000bf05270 */
[----:B------:R-:W-:Y:S05]  /*1650*/  BRA.U UP0, `(.L_x_20) ;  /* 0x0000000100447547 */ /* 0x000fea000b800000 */
[----:B------:R-:W2:Y:S01]  /*1660*/  LDCU.128 UR8, c[0x0][0xb10] ;  /* 0x00016200ff0877ac */ /* 0x000ea20008000c00 */
[----:B------:R-:W3:Y:S01]  /*1670*/  LDCU UR14, c[0x0][0xb0c] ;  /* 0x00016180ff0e77ac */ /* 0x000ee20008000800 */
[----:B------:R-:W4:Y:S01]  /*1680*/  LDCU UR15, c[0x0][0xb20] ;  /* 0x00016400ff0f77ac */ /* 0x000f220008000800 */
[----:B--2---:R-:W-:Y:S02]  /*1690*/  UIMAD.WIDE.U32 UR6, UR46, UR8, URZ ;  /* 0x000000082e0672a5 */ /* 0x004fe4000f8e00ff */
[----:B------:R-:W-:Y:S02]  /*16a0*/  UIMAD.WIDE.U32 UR12, UR45, UR11, URZ ;  /* 0x0000000b2d0c72a5 */ /* 0x000fe4000f8e00ff */
[----:B---3--:R-:W-:-:S03]  /*16b0*/  UISETP.NE.AND UP0, UPT, UR14, 0x1, UPT ;  /* 0x000000010e00788c */ /* 0x008fc6000bf05270 */
[----:B------:R-:W-:Y:S02]  /*16c0*/  UMOV UR6, UR7 ;  /* 0x0000000700067c82 */ /* 0x000fe40008000000 */
[----:B------:R-:W-:Y:S01]  /*16d0*/  USHF.R.U32.HI UR6, URZ, UR9, UR6 ;  /* 0x00000009ff067299 */ /* 0x000fe20008011606 */
[----:B------:R-:W-:-:S03]  /*16e0*/  UMOV UR5, UR13 ;  /* 0x0000000d00057c82 */ /* 0x000fc60008000000 */
[----:B------:R-:W-:Y:S02]  /*16f0*/  USEL UR6, UR46, UR6, !UP0 ;  /* 0x000000062e067287 */ /* 0x000fe4000c000000 */
[----:B------:R-:W-:Y:S02]  /*1700*/  UISETP.NE.AND UP0, UPT, UR10, 0x1, UPT ;  /* 0x000000010a00788c */ /* 0x000fe4000bf05270 */
[----:B----4-:R-:W-:-:S04]  /*1710*/  USHF.R.U32.HI UR5, URZ, UR15, UR5 ;  /* 0x0000000fff057299 */ /* 0x010fc80008011605 */
[----:B------:R-:W-:-:S04]  /*1720*/  USEL UR5, UR45, UR5, !UP0 ;  /* 0x000000052d057287 */ /* 0x000fc8000c000000 */
[----:B------:R-:W-:Y:S02]  /*1730*/  UIADD3 UR7, UPT, UPT, UR6, -UR5, URZ ;  /* 0x8000000506077290 */ /* 0x000fe4000fffe0ff */
[----:B------:R-:W-:Y:S02]  /*1740*/  UIADD3 UR5, UPT, UPT, -UR6, UR5, URZ ;  /* 0x0000000506057290 */ /* 0x000fe4000fffe1ff */
[----:B------:R-:W-:Y:S02]  /*1750*/  UIMAD UR45, UR7, UR10, UR45 ;  /* 0x0000000a072d72a4 */ /* 0x000fe4000f8e022d */
[----:B------:R-:W-:-:S12]  /*1760*/  UIMAD UR46, UR5, UR14, UR46 ;  /* 0x0000000e052e72a4 */ /* 0x000fd8000f8e022e */
.L_x_20:
[----:B------:R-:W-:Y:S01]  /*1770*/  UISETP.NE.AND UP0, UPT, UR20, 0x2, UPT ;  /* 0x000000021400788c */ /* 0x000fe2000bf05270 */
[----:B------:R-:W-:Y:S09]  /*1780*/  BRA.U !UP6, `(.L_x_21) ;  /* 0x000000010e0c7547 */ /* 0x000ff2000b800000 */
[----:B------:R-:W-:Y:S01]  /*1790*/  UCGABAR_WAIT ;  /* 0x0000000000007dc7 */ /* 0x000fe20008000000 */
[----:B------:R-:W-:Y:S01]  /*17a0*/  CCTL.IVALL ;  /* 0x00000000ff00798f */ /* 0x000fe20002000000 */
[----:B------:R-:W-:Y:S05]  /*17b0*/  BRA `(.L_x_22) ;  /* 0x0000000000047947 */ /* 0x000fea0003800000 */
.L_x_21:
[----:B------:R-:W-:Y:S06]  /*17c0*/  BAR.SYNC.DEFER_BLOCKING 0x0 ;  /* 0x0000000000007b1d */ /* 0x000fec0000010000 */
.L_x_22:
[----:B------:R-:W-:Y:S05]  /*17d0*/  BRA.U UP0, `(.L_x_23) ;  /* 0x0000001d00147547 */ /* 0x000fea000b800000 */
[----:B------:R-:W2:Y:S01]  /*17e0*/  LDCU UR7, c[0x0][0x38c] ;  /* 0x00007180ff0777ac */ /* 0x000ea20008000800 */
[----:B------:R-:W-:Y:S01]  /*17f0*/  PLOP3.LUT P1, PT, PT, PT, UP3, 0x80, 0x8 ;  /* 0x000000000008781c */ /* 0x000fe20003f2f038 */
[----:B------:R-:W-:Y:S01]  /*1800*/  IMAD.MOV.U32 R12, RZ, RZ, 0x1 ;  /* 0x00000001ff0c7424 */ /* 0x000fe200078e00ff */
[----:B------:R-:W-:Y:S01]  /*1810*/  ISETP.EQ.OR P2, PT, R0, RZ, P3 ;  /* 0x000000ff0000720c */ /* 0x000fe20001f42670 */
[----:B------:R-:W-:Y:S01]  /*1820*/  UMOV UR8, 0x400 ;  /* 0x0000040000087882 */ /* 0x000fe20000000000 */
[----:B------:R-:W-:Y:S01]  /*1830*/  UISETP.NE.AND UP1, UPT, UR20, URZ, UPT ;  /* 0x000000ff1400728c */ /* 0x000fe2000bf25270 */
[----:B------:R-:W-:Y:S01]  /*1840*/  PLOP3.LUT P1, PT, P1, PT, PT, 0x8, 0x80 ;  /* 0x000000000080781c */ /* 0x000fe20000f2e170 */
[----:B------:R-:W-:Y:S01]  /*1850*/  USEL UR26, URZ, 0x1, UP4 ;  /* 0x00000001ff1a7887 */ /* 0x000fe2000a000000 */
[----:B------:R-:W-:Y:S01]  /*1860*/  CS2R R10, SRZ ;  /* 0x00000000000a7805 */ /* 0x000fe2000001ff00 */
[----:B------:R-:W-:Y:S01]  /*1870*/  IMAD.MOV.U32 R9, RZ, RZ, RZ ;  /* 0x000000ffff097224 */ /* 0x000fe200078e00ff */
[----:B------:R-:W3:Y:S01]  /*1880*/  LDCU UR40, c[0x0][0x370] ;  /* 0x00006e00ff2877ac */ /* 0x000ee20008000800 */
[----:B------:R-:W-:Y:S01]  /*1890*/  IMAD.MOV.U32 R8, RZ, RZ, 0x1 ;  /* 0x00000001ff087424 */ /* 0x000fe200078e00ff */
[----:B------:R-:W4:Y:S01]  /*18a0*/  LDCU.64 UR28, c[0x0][0x348] ;  /* 0x00006900ff1c77ac */ /* 0x000f220008000a00 */
[----:B--2---:R-:W-:-:S02]  /*18b0*/  UIADD3 UR6, UPT, UPT, UR7, 0x3f, URZ ;  /* 0x0000003f07067890 */ /* 0x004fc4000fffe0ff */
[----:B------:R-:W-:Y:S02]  /*18c0*/  USHF.R.U32.HI UR47, URZ, 0x6, UR4 ;  /* 0x00000006ff2f7899 */ /* 0x000fe40008011604 */
[----:B------:R-:W-:Y:S02]  /*18d0*/  USHF.R.S32.HI UR5, URZ, 0x1f, UR6 ;  /* 0x0000001fff057899 */ /* 0x000fe40008011406 */
[----:B------:R-:W-:Y:S02]  /*18e0*/  UIADD3 UR48, UPT, UPT, UR7, 0x7e, URZ ;  /* 0x0000007e07307890 */ /* 0x000fe4000fffe0ff */
[----:B------:R-:W-:Y:S02]  /*18f0*/  ULEA.HI UR5, UR5, UR6, URZ, 0x6 ;  /* 0x0000000605057291 */ /* 0x000fe4000f8f30ff */
[----:B------:R-:W-:Y:S02]  /*1900*/  ULEA UR6, UR61, UR8, 0x18 ;  /* 0x000000083d067291 */ /* 0x000fe4000f8ec0ff */
[----:B------:R-:W-:-:S02]  /*1910*/  USHF.R.S32.HI UR43, URZ, 0x6, UR5 ;  /* 0x00000006ff2b7899 */ /* 0x000fc40008011405 */
[----:B------:R-:W-:Y:S02]  /*1920*/  UIADD3 UR5, UPT, UPT, UR7, -0x1, URZ ;  /* 0xffffffff07057890 */ /* 0x000fe4000fffe0ff */
[----:B------:R-:W-:Y:S02]  /*1930*/  UISETP.LT.U32.AND UP0, UPT, UR43, 0x15, UPT ;  /* 0x000000152b00788c */ /* 0x000fe4000bf01070 */
[----:B------:R-:W-:Y:S02]  /*1940*/  UISETP.GE.U32.AND UP2, UPT, UR5, -0x7f, UPT ;  /* 0xffffff810500788c */ /* 0x000fe4000bf46070 */
[----:B------:R-:W-:Y:S01]  /*1950*/  USEL UR41, UR43, 0x15, UP0 ;  /* 0x000000152b297887 */ /* 0x000fe20008000000 */
[----:B------:R-:W2:Y:S03]  /*1960*/  LDCU UR39, c[0x0][0x374] ;  /* 0x00006e80ff2777ac */ /* 0x000ea60008000800 */
[----:B------:R-:W-:-:S02]  /*1970*/  UIADD3 UR21, UPT, UPT, UR41, -0x1, URZ ;  /* 0xffffffff29157890 */ /* 0x000fc4000fffe0ff */
[----:B------:R-:W-:-:S03]  /*1980*/  USEL UR26, UR26, 0x2, UP1 ;  /* 0x000000021a1a7887 */ /* 0x000fc60008800000 */
[----:B------:R-:W-:Y:S02]  /*1990*/  @UP2 UIADD3 UR21, UPT, UPT, UR41, URZ, URZ ;  /* 0x000000ff29152290 */ /* 0x000fe4000fffe0ff */
[----:B------:R-:W-:Y:S02]  /*19a0*/  UIADD3 UR5, UPT, UPT, UR6, 0x18400, UR4 ;  /* 0x0001840006057890 */ /* 0x000fe4000fffe004 */
[----:B------:R-:W-:Y:S02]  /*19b0*/  UIADD3 UR44, UPT, UPT, UR43, -UR41, URZ ;  /* 0x800000292b2c7290 */ /* 0x000fe4000fffe0ff */
[----:B------:R-:W-:Y:S01]  /*19c0*/  UIADD3 UR21, UPT, UPT, UR21, 0x1, URZ ;  /* 0x0000000115157890 */ /* 0x000fe2000fffe0ff */
[----:B---34-:R-:W-:-:S11]  /*19d0*/  UMOV UR13, URZ ;  /* 0x000000ff000d7c82 */ /* 0x018fd60008000000 */
.L_x_43:
[----:B------:R-:W-:-:S09]  /*19e0*/  UISETP.NE.AND UP0, UPT, UR61, URZ, UPT ;  /* 0x000000ff3d00728c */ /* 0x000fd2000bf05270 */
[----:B------:R-:W-:Y:S05]  /*19f0*/  BRA.U UP0, `(.L_x_24) ;  /* 0x0000000100287547 */ /* 0x000fea000b800000 */
[----:B------:R-:W-:Y:S02]  /*1a00*/  LEA R0, R9, UR6, 0x3 ;  /* 0x0000000609007c11 */ /* 0x000fe4000f8e18ff */
[----:B------:R-:W-:-:S04]  /*1a10*/  SHF.L.U32 R2, R8, 0x1f, RZ ;  /* 0x0000001f08027819 */ /* 0x000fc800000006ff */
[----:B------:R-:W3:Y:S02]  /*1a20*/  SYNCS.PHASECHK.TRANS64.TRYWAIT P0, [R0+URZ+0x1e0], R2 ;  /* 0x0001e002000075a7 */ /* 0x000ee400080011ff */
[----:B---3--:R-:W-:Y:S05]  /*1a30*/  @!P0 BRA `(.L_x_25) ;  /* 0x00000060004c8947 */ /* 0x008fea0003800000 */
.L_x_122:
[----:B------:R-:W-:Y:S01]  /*1a40*/  VIADD R9, R9, 0x1 ;  /* 0x0000000109097836 */ /* 0x000fe20000000000 */
[----:B------:R3:W-:Y:S04]  /*1a50*/  SYNCS.ARRIVE.TRANS64.A1T0 RZ, [R0+URZ+0x1d0], RZ ;  /* 0x0001d0ff00ff79a7 */ /* 0x0007e800081000ff */
[----:B------:R-:W-:-:S04]  /*1a60*/  ISETP.NE.AND P0, PT, R9, 0x2, PT ;  /* 0x000000020900780c */ /* 0x000fc80003f05270 */
[----:B------:R-:W-:Y:S02]  /*1a70*/  SEL R9, R9, RZ, P0 ;  /* 0x000000ff09097207 */ /* 0x000fe40000000000 */
[----:B---3--:R-:W-:-:S04]  /*1a80*/  SEL R0, RZ, 0x1, P0 ;  /* 0x00000001ff007807 */ /* 0x008fc80000000000 */
[----:B------:R-:W-:-:S07]  /*1a90*/  LOP3.LUT R8, R8, R0, RZ, 0x3c, !PT ;  /* 0x0000000008087212 */ /* 0x000fce00078e3cff */
.L_x_24:
[----:B------:R-:W-:Y:S01]  /*1aa0*/  ULEA UR7, UR13, UR6, 0x3 ;  /* 0x000000060d077291 */ /* 0x000fe2000f8e18ff */
[----:B------:R-:W-:Y:S01]  /*1ab0*/  SHF.L.U32 R0, R12, 0x1f, RZ ;  /* 0x0000001f0c007819 */ /* 0x000fe200000006ff */
[----:B------:R-:W-:Y:S02]  /*1ac0*/  UISETP.GE.U32.AND UP0, UPT, UR48, 0x7f, UPT ;  /* 0x0000007f3000788c */ /* 0x000fe4000bf06070 */
[----:B------:R-:W-:Y:S02]  /*1ad0*/  USHF.L.U32 UR35, UR46, 0x6, URZ ;  /* 0x000000062e237899 */ /* 0x000fe400080006ff */
[----:B------:R-:W-:Y:S01]  /*1ae0*/  UIMAD UR19, UR45, 0x60, UR47 ;  /* 0x000000602d1378a4 */ /* 0x000fe2000f8e022f */
[----:B------:R-:W-:Y:S02]  /*1af0*/  UMOV UR14, URZ ;  /* 0x000000ff000e7c82 */ /* 0x000fe40008000000 */
[----:B------:R3:W4:Y:S02]  /*1b00*/  SYNCS.PHASECHK.TRANS64.TRYWAIT P0, [UR7+0xa8], R0 ;  /* 0x0000a800ff0075a7 */ /* 0x0007240008001107 */
[----:B------:R-:W-:Y:S07]  /*1b10*/  BRA.U !UP0, `(.L_x_26) ;  /* 0x0000000108bc7547 */ /* 0x000fee000b800000 */
[----:B------:R-:W-:Y:S01]  /*1b20*/  UMOV UR9, URZ ;  /* 0x000000ff00097c82 */ /* 0x000fe20008000000 */
[----:B------:R-:W-:-:S05]  /*1b30*/  UMOV UR7, UR13 ;  /* 0x0000000d00077c82 */ /* 0x000fca0008000000 */
.L_x_32:
[----:B------:R-:W-:Y:S01]  /*1b40*/  @!P3 MOV R2, 0x2800 ;  /* 0x000028000002b802 */ /* 0x000fe20000000f00 */
[----:B------:R-:W-:Y:S01]  /*1b50*/  ULEA UR33, UR7, UR6, 0x3 ;  /* 0x0000000607217291 */ /* 0x000fe2000f8e18ff */
[----:B-12-4-:R-:W-:Y:S11]  /*1b60*/  @P0 BRA `(.L_x_27) ;  /* 0x00000000000c0947 */ /* 0x016ff60003800000 */
[----:B------:R-:W-:Y:S04]  /*1b70*/  SHF.L.U32 R3, R12, 0x1f, RZ ;  /* 0x0000001f0c037819 */ /* 0x000fe800000006ff */
[----:B------:R-:W4:Y:S02]  /*1b80*/  SYNCS.PHASECHK.TRANS64.TRYWAIT P0, [UR33+0xa8], R3 ;  /* 0x0000a803ff0075a7 */ /* 0x000f240008001121 */
[----:B----4-:R-:W-:Y:S05]  /*1b90*/  @!P0 BRA `(.L_x_28) ;  /* 0x0000006000088947 */ /* 0x010fea0003800000 */
.L_x_27:
[----:B------:R4:W-:Y:S01]  /*1ba0*/  @!P3 SYNCS.ARRIVE.TRANS64 RZ, [UR33], R2 ;  /* 0x00000002ffffb9a7 */ /* 0x0009e20008000021 */
[----:B------:R-:W-:Y:S04]  /*1bb0*/  ULOP3.LUT UR8, UR26, 0x2, URZ, 0xfc, !UPT ;  /* 0x000000021a087892 */ /* 0x000fe8000f8efcff */
[----:B------:R-:W-:Y:S09]  /*1bc0*/  UISETP.NE.AND UP0, UPT, UR8, 0x2, UPT ;  /* 0x000000020800788c */ /* 0x000ff2000bf05270 */
[----:B------:R-:W-:Y:S05]  /*1bd0*/  BRA.U UP0, `(.L_x_29) ;  /* 0x0000000100047547 */ /* 0x000fea000b800000 */
[----:B-12---:R-:W-:Y:S05]  /*1be0*/  BPT.TRAP 0x1 ;  /* 0x000000040000795c */ /* 0x006fea0000300000 */
.L_x_29:
[----:B------:R-:W-:Y:S04]  /*1bf0*/  BSSY.RECONVERGENT B0, `(.L_x_30) ;  /* 0x0000003000007945 */ /* 0x000fe80003800200 */
[----:B------:R-:W-:Y:S05]  /*1c00*/  @P2 BRA `(.L_x_31) ;  /* 0x0000000000042947 */ /* 0x000fea0003800000 */
[----:B-12---:R-:W-:Y:S05]  /*1c10*/  BPT.TRAP 0x1 ;  /* 0x000000040000795c */ /* 0x006fea0000300000 */
.L_x_31:
[----:B-12---:R-:W-:Y:S05]  /*1c20*/  BSYNC.RECONVERGENT B0 ;  /* 0x0000000000007941 */ /* 0x006fea0003800200 */
.L_x_30:
[----:B------:R-:W-:Y:S02]  /*1c30*/  UIADD3 UR8, UPT, UPT, UR7, 0x1, URZ ;  /* 0x0000000107087890 */ /* 0x000fe4000fffe0ff */
[----:B------:R-:W-:Y:S02]  /*1c40*/  UIADD3 UR14, UP1, UPT, UR28, 0x80, URZ ;  /* 0x000000801c0e7890 */ /* 0x000fe4000ff3e0ff */
[----:B------:R-:W-:Y:S02]  /*1c50*/  UISETP.NE.AND UP0, UPT, UR8, 0x15, UPT ;  /* 0x000000150800788c */ /* 0x000fe4000bf05270 */
[----:B------:R-:W-:Y:S02]  /*1c60*/  ULEA UR32, UR7, UR6, 0xc ;  /* 0x0000000607207291 */ /* 0x000fe4000f8e60ff */
[----:B------:R-:W-:Y:S02]  /*1c70*/  USEL UR10, URZ, 0x1, UP0 ;  /* 0x00000001ff0a7887 */ /* 0x000fe40008000000 */
[----:B------:R-:W-:Y:S02]  /*1c80*/  USEL UR13, UR8, URZ, UP0 ;  /* 0x000000ff080d7287 */ /* 0x000fe40008000000 */
[----:B------:R-:W-:Y:S02]  /*1c90*/  USHF.L.U32 UR34, UR9, 0x6, URZ ;  /* 0x0000000609227899 */ /* 0x000fe400080006ff */
[----:B------:R-:W-:Y:S01]  /*1ca0*/  ULEA UR8, UR13, UR6, 0x3 ;  /* 0x000000060d087291 */ /* 0x000fe2000f8e18ff */
[----:B------:R-:W-:Y:S01]  /*1cb0*/  LOP3.LUT R12, R12, UR10, RZ, 0x3c, !PT ;  /* 0x0000000a0c0c7c12 */ /* 0x000fe2000f8e3cff */
[----:B------:R-:W-:Y:S02]  /*1cc0*/  UIADD3.X UR15, UPT, UPT, URZ, UR29, URZ, UP1, !UPT ;  /* 0x0000001dff0f7290 */ /* 0x000fe40008ffe4ff */
[----:B------:R-:W-:Y:S01]  /*1cd0*/  UIADD3 UR32, UPT, UPT, UR32, 0x3400, URZ ;  /* 0x0000340020207890 */ /* 0x000fe2000fffe0ff */
[----:B---3--:R-:W-:Y:S01]  /*1ce0*/  SHF.L.U32 R0, R12, 0x1f, RZ ;  /* 0x0000001f0c007819 */ /* 0x008fe200000006ff */
[----:B------:R-:W-:Y:S02]  /*1cf0*/  UIMAD UR16, UR7, 0x1800, UR4 ;  /* 0x00001800071078a4 */ /* 0x000fe4000f8e0204 */
[----:B------:R-:W-:Y:S01]  /*1d00*/  UIADD3 UR10, UP0, UPT, UR28, 0x180, URZ ;  /* 0x000001801c0a7890 */ /* 0x000fe2000ff1e0ff */
[----:B------:R1:W2:Y:S01]  /*1d10*/  SYNCS.PHASECHK.TRANS64.TRYWAIT P0, [UR8+0xa8], R0 ;  /* 0x0000a800ff0075a7 */ /* 0x0002a20008001108 */
[----:B------:R-:W-:Y:S01]  /*1d20*/  UIADD3 UR16, UPT, UPT, UR6, 0x18400, UR16 ;  /* 0x0001840006107890 */ /* 0x000fe2000fffe010 */
[----:B------:R-:W-:Y:S01]  /*1d30*/  UMOV UR22, 0x0 ;  /* 0x0000000000167882 */ /* 0x000fe20000000000 */
[----:B------:R-:W-:Y:S01]  /*1d40*/  UMOV UR23, 0x10000000 ;  /* 0x1000000000177882 */ /* 0x000fe20000000000 */
[----:B------:R-:W-:Y:S01]  /*1d50*/  UIADD3.X UR11, UPT, UPT, URZ, UR29, URZ, UP0, !UPT ;  /* 0x0000001dff0b7290 */ /* 0x000fe200087fe4ff */
[----:B------:R3:W-:Y:S01]  /*1d60*/  UTMALDG.3D [UR32], [UR14], desc[UR22] ;  /* 0x000016200e0075b4 */ /* 0x0007e20008011000 */
[----:B------:R-:W-:Y:S01]  /*1d70*/  UIADD3 UR9, UPT, UPT, UR9, 0x1, URZ ;  /* 0x0000000109097890 */ /* 0x000fe2000fffe0ff */
[----:B------:R-:W-:Y:S01]  /*1d80*/  UMOV UR7, 0x30000 ;  /* 0x0003000000077882 */ /* 0x000fe20000000000 */
[----:B------:R-:W-:Y:S01]  /*1d90*/  UMOV UR20, UR36 ;  /* 0x0000002400147c82 */ /* 0x000fe20008000000 */
[----:B------:R-:W-:Y:S01]  /*1da0*/  UMOV UR17, UR33 ;  /* 0x0000002100117c82 */ /* 0x000fe20008000000 */
[----:B------:R-:W-:Y:S01]  /*1db0*/  UMOV UR18, UR34 ;  /* 0x0000002200127c82 */ /* 0x000fe20008000000 */
[----:B------:R-:W-:Y:S02]  /*1dc0*/  UISETP.NE.AND UP0, UPT, UR9, UR21, UPT ;  /* 0x000000150900728c */ /* 0x000fe4000bf05270 */
[----:B------:R4:W-:Y:S01]  /*1dd0*/  UTMALDG.3D.MULTICAST [UR16], [UR10], UR7, desc[UR22] ;  /* 0x000016100a0073b4 */ /* 0x0009e20008011807 */
[----:B---3--:R-:W-:Y:S01]  /*1de0*/  UMOV UR14, UR21 ;  /* 0x00000015000e7c82 */ /* 0x008fe20008000000 */
[----:B----4-:R-:W-:Y:S05]  /*1df0*/  UMOV UR7, UR13 ;  /* 0x0000000d00077c82 */ /* 0x010fea0008000000 */
[----:B------:R-:W-:Y:S05]  /*1e00*/  BRA.U UP0, `(.L_x_32) ;  /* 0xfffffffd004c7547 */ /* 0x000fea000b83ffff */
.L_x_26:
[----:B------:R-:W-:Y:S01]  /*1e10*/  ULEA UR7, UR13, UR6, 0x3 ;  /* 0x000000060d077291 */ /* 0x000fe2000f8e18ff */
[----:B-1-3--:R-:W-:Y:S01]  /*1e20*/  SHF.L.U32 R0, R12, 0x1f, RZ ;  /* 0x0000001f0c007819 */ /* 0x00afe200000006ff */
[----:B------:R-:W-:Y:S01]  /*1e30*/  @!P1 SYNCS.ARRIVE.TRANS64.A1T0 RZ, [UR6+0x168], RZ ;  /* 0x000168ffffff99a7 */ /* 0x000fe20008100006 */
[----:B------:R-:W-:-:S06]  /*1e40*/  UISETP.GT.AND UP0, UPT, UR43, UR41, UPT ;  /* 0x000000292b00728c */ /* 0x000fcc000bf04270 */
[----:B--2-4-:R1:W2:Y:S03]  /*1e50*/  SYNCS.PHASECHK.TRANS64.TRYWAIT P0, [UR7+0xa8], R0 ;  /* 0x0000a800ff0075a7 */ /* 0x0142a60008001107 */
[----:B------:R-:W-:Y:S05]  /*1e60*/  BRA.U !UP0, `(.L_x_33) ;  /* 0x0000000108bc7547 */ /* 0x000fea000b800000 */
[----:B------:R-:W-:Y:S01]  /*1e70*/  UIADD3 UR15, UPT, UPT, UR44, UR14, URZ ;  /* 0x0000000e2c0f7290 */ /* 0x000fe2000fffe0ff */
[----:B------:R-:W-:-:S11]  /*1e80*/  UMOV UR7, UR13 ;  /* 0x0000000d00077c82 */ /* 0x000fd60008000000 */
.L_x_39:
[----:B--2---:R-:W-:Y:S01]  /*1e90*/  @!P3 MOV R2, 0x2800 ;  /* 0x000028000002b802 */ /* 0x004fe20000000f00 */
[----:B---3--:R-:W-:Y:S01]  /*1ea0*/  ULEA UR9, UR7, UR6, 0x3 ;  /* 0x0000000607097291 */ /* 0x008fe2000f8e18ff */
[----:B--2-4-:R-:W-:Y:S11]  /*1eb0*/  @P0 BRA `(.L_x_34) ;  /* 0x00000000000c0947 */ /* 0x014ff60003800000 */
[----:B------:R-:W-:Y:S04]  /*1ec0*/  SHF.L.U32 R3, R12, 0x1f, RZ ;  /* 0x0000001f0c037819 */ /* 0x000fe800000006ff */
[----:B------:R-:W2:Y:S02]  /*1ed0*/  SYNCS.PHASECHK.TRANS64.TRYWAIT P0, [UR9+0xa8], R3 ;  /* 0x0000a803ff0075a7 */ /* 0x000ea40008001109 */
[----:B--2---:R-:W-:Y:S05]  /*1ee0*/  @!P0 BRA `(.L_x_35) ;  /* 0x0000005c004c8947 */ /* 0x004fea0003800000 */
.L_x_34:
[----:B------:R2:W-:Y:S01]  /*1ef0*/  @!P3 SYNCS.ARRIVE.TRANS64 RZ, [UR9], R2 ;  /* 0x00000002ffffb9a7 */ /* 0x0005e20008000009 */
[----:B------:R-:W-:Y:S04]  /*1f00*/  ULOP3.LUT UR8, UR26, 0x2, URZ, 0xfc, !UPT ;  /* 0x000000021a087892 */ /* 0x000fe8000f8efcff */
[----:B------:R-:W-:Y:S09]  /*1f10*/  UISETP.NE.AND UP0, UPT, UR8, 0x2, UPT ;  /* 0x000000020800788c */ /* 0x000ff2000bf05270 */
[----:B------:R-:W-:Y:S05]  /*1f20*/  BRA.U UP0, `(.L_x_36) ;  /* 0x0000000100047547 */ /* 0x000fea000b800000 */
[----:B------:R-:W-:Y:S05]  /*1f30*/  BPT.TRAP 0x1 ;  /* 0x000000040000795c */ /* 0x000fea0000300000 */
.L_x_36:
[----:B------:R-:W-:Y:S04]  /*1f40*/  BSSY.RECONVERGENT B0, `(.L_x_37) ;  /* 0x0000003000007945 */ /* 0x000fe80003800200 */
[----:B------:R-:W-:Y:S05]  /*1f50*/  @P2 BRA `(.L_x_38) ;  /* 0x0000000000042947 */ /* 0x000fea0003800000 */
[----:B------:R-:W-:Y:S05]  /*1f60*/  BPT.TRAP 0x1 ;  /* 0x000000040000795c */ /* 0x000fea0000300000 */
.L_x_38:
[----:B------:R-:W-:Y:S05]  /*1f70*/  BSYNC.RECONVERGENT B0 ;  /* 0x0000000000007941 */ /* 0x000fea0003800200 */
.L_x_37:
[----:B------:R-:W-:Y:S02]  /*1f80*/  UIADD3 UR8, UPT, UPT, UR7, 0x1, URZ ;  /* 0x0000000107087890 */ /* 0x000fe4000fffe0ff */
[----:B------:R-:W-:Y:S02]  /*1f90*/  UIADD3 UR22, UP1, UPT, UR28, 0x80, URZ ;  /* 0x000000801c167890 */ /* 0x000fe4000ff3e0ff */
[----:B------:R-:W-:Y:S02]  /*1fa0*/  UISETP.NE.AND UP0, UPT, UR8, 0x15, UPT ;  /* 0x000000150800788c */ /* 0x000fe4000bf05270 */
[----:B------:R-:W-:Y:S02]  /*1fb0*/  UIADD3.X UR23, UPT, UPT, URZ, UR29, URZ, UP1, !UPT ;  /* 0x0000001dff177290 */ /* 0x000fe40008ffe4ff */
[----:B------:R-:W-:Y:S02]  /*1fc0*/  USEL UR10, URZ, 0x1, UP0 ;  /* 0x00000001ff0a7887 */ /* 0x000fe40008000000 */
[----:B------:R-:W-:Y:S02]  /*1fd0*/  USEL UR13, UR8, URZ, UP0 ;  /* 0x000000ff080d7287 */ /* 0x000fe40008000000 */
[----:B------:R-:W-:Y:S02]  /*1fe0*/  UIADD3 UR24, UP0, UPT, UR28, 0x180, URZ ;  /* 0x000001801c187890 */ /* 0x000fe4000ff1e0ff */
[----:B------:R-:W-:Y:S01]  /*1ff0*/  ULEA UR8, UR13, UR6, 0x3 ;  /* 0x000000060d087291 */ /* 0x000fe2000f8e18ff */
[----:B------:R-:W-:Y:S01]  /*2000*/  LOP3.LUT R12, R12, UR10, RZ, 0x3c, !PT ;  /* 0x0000000a0c0c7c12 */ /* 0x000fe2000f8e3cff */
[----:B------:R-:W-:Y:S02]  /*2010*/  USHF.L.U32 UR10, UR14, 0x6, URZ ;  /* 0x000000060e0a7899 */ /* 0x000fe400080006ff */
[----:B------:R-:W-:Y:S01]  /*2020*/  UIMAD UR16, UR7, 0x1800, UR5 ;  /* 0x00001800071078a4 */ /* 0x000fe2000f8e0205 */
[----:B-1----:R-:W-:Y:S01]  /*2030*/  SHF.L.U32 R0, R12, 0x1f, RZ ;  /* 0x0000001f0c007819 */ /* 0x002fe200000006ff */
[----:B------:R-:W-:Y:S02]  /*2040*/  UIADD3.X UR25, UPT, UPT, URZ, UR29, URZ, UP0, !UPT ;  /* 0x0000001dff197290 */ /* 0x000fe400087fe4ff */
[----:B------:R-:W-:Y:S01]  /*2050*/  UIADD3 UR14, UPT, UPT, UR14, 0x1, URZ ;  /* 0x000000010e0e7890 */ /* 0x000fe2000fffe0ff */
[----:B------:R3:W4:Y:S01]  /*2060*/  SYNCS.PHASECHK.TRANS64.TRYWAIT P0, [UR8+0xa8], R0 ;  /* 0x0000a800ff0075a7 */ /* 0x0007220008001108 */
[----:B------:R-:W-:Y:S01]  /*2070*/  ULEA UR8, UR7, UR6, 0xc ;  /* 0x0000000607087291 */ /* 0x000fe2000f8e60ff */
[----:B------:R-:W-:Y:S01]  /*2080*/  UMOV UR30, 0x0 ;  /* 0x00000000001e7882 */ /* 0x000fe20000000000 */
[----:B------:R-:W-:Y:S02]  /*2090*/  UMOV UR31, 0x10000000 ;  /* 0x10000000001f7882 */ /* 0x000fe40000000000 */
[----:B------:R-:W-:Y:S01]  /*20a0*/  UIADD3 UR8, UPT, UPT, UR8, 0x3400, URZ ;  /* 0x0000340008087890 */ /* 0x000fe2000fffe0ff */
[----:B------:R-:W-:Y:S01]  /*20b0*/  UMOV UR11, UR35 ;  /* 0x00000023000b7c82 */ /* 0x000fe20008000000 */
[----:B------:R-:W-:Y:S01]  /*20c0*/  UMOV UR12, UR36 ;  /* 0x00000024000c7c82 */ /* 0x000fe20008000000 */
[----:B------:R-:W-:Y:S01]  /*20d0*/  UMOV UR27, 0x30000 ;  /* 0x00030000001b7882 */ /* 0x000fe20000000000 */
[----:B------:R-:W-:Y:S01]  /*20e0*/  UMOV UR20, UR36 ;  /* 0x0000002400147c82 */ /* 0x000fe20008000000 */
[----:B------:R-:W-:Y:S01]  /*20f0*/  UMOV UR17, UR9 ;  /* 0x0000000900117c82 */ /* 0x000fe20008000000 */
[----:B------:R-:W-:Y:S01]  /*2100*/  UMOV UR18, UR10 ;  /* 0x0000000a00127c82 */ /* 0x000fe20008000000 */
[----:B------:R-:W-:Y:S02]  /*2110*/  UISETP.NE.AND UP0, UPT, UR14, UR15, UPT ;  /* 0x0000000f0e00728c */ /* 0x000fe4000bf05270 */
[----:B------:R3:W-:Y:S01]  /*2120*/  UTMALDG.3D [UR8], [UR22], desc[UR30] ;  /* 0x00001e08160075b4 */ /* 0x0007e20008011000 */
[----:B------:R-:W-:Y:S01]  /*2130*/  UMOV UR7, UR13 ;  /* 0x0000000d00077c82 */ /* 0x000fe20008000000 */
[----:B------:R3:W-:Y:S05]  /*2140*/  UTMALDG.3D.MULTICAST [UR16], [UR24], UR27, desc[UR30] ;  /* 0x00001e10180073b4 */ /* 0x0007ea000801181b */
[----:B------:R-:W-:Y:S05]  /*2150*/  BRA.U UP0, `(.L_x_39) ;  /* 0xfffffffd004c7547 */ /* 0x000fea000b83ffff */
.L_x_33:
[C---:B------:R-:W-:Y:S01]  /*2160*/  LEA R3, R11.reuse, UR6, 0x3 ;  /* 0x000000060b037c11 */ /* 0x040fe2000f8e18ff */
[----:B------:R-:W-:Y:S01]  /*2170*/  NOP ;  /* 0x0000000000007918 */ /* 0x000fe20000000000 */
[----:B-1-3--:R-:W-:Y:S02]  /*2180*/  SHF.L.U32 R0, R10, 0x1f, RZ ;  /* 0x0000001f0a007819 */ /* 0x00afe400000006ff */
[----:B------:R-:W-:Y:S02]  /*2190*/  LEA R4, R11, UR6, 0x4 ;  /* 0x000000060b047c11 */ /* 0x000fe4000f8e20ff */
[----:B--2-4-:R-:W1:Y:S02]  /*21a0*/  SYNCS.PHASECHK.TRANS64.TRYWAIT P0, [R3+URZ+0x170], R0 ;  /* 0x00017000030075a7 */ /* 0x014e6400080011ff */
[----:B-1----:R-:W-:Y:S05]  /*21b0*/  @!P0 BRA `(.L_x_40) ;  /* 0x0000005800b08947 */ /* 0x002fea0003800000 */
.L_x_125:
[----:B------:R-:W2:Y:S01]  /*21c0*/  LDS.128 R4, [R4+0x200] ;  /* 0x0002000004047984 */ /* 0x000ea20000000c00 */
[----:B------:R-:W-:Y:S01]  /*21d0*/  UISETP.GE.AND UP0, UPT, UR42, 0x1, UPT ;  /* 0x000000012a00788c */ /* 0x000fe2000bf06270 */
[----:B------:R-:W-:Y:S01]  /*21e0*/  @!PT LDS RZ, [RZ] ;  /* 0x00000000fffff984 */ /* 0x000fe20000000800 */
[----:B------:R-:W-:Y:S01]  /*21f0*/  @!PT LDS RZ, [RZ] ;  /* 0x00000000fffff984 */ /* 0x000fe20000000800 */
[----:B------:R-:W-:Y:S01]  /*2200*/  @!PT LDS RZ, [RZ] ;  /* 0x00000000fffff984 */ /* 0x000fe20000000800 */
[----:B------:R-:W-:Y:S01]  /*2210*/  @!PT LDS RZ, [RZ] ;  /* 0x00000000fffff984 */ /* 0x000fe20000000800 */
[----:B------:R3:W-:Y:S06]  /*2220*/  MEMBAR.ALL.CTA ;  /* 0x0000000000007992 */ /* 0x0007ec0000008000 */
[----:B---3--:R-:W3:Y:S01]  /*2230*/  FENCE.VIEW.ASYNC.S ;  /* 0x00000000000073c6 */ /* 0x008ee20000000000 */
[----:B--2---:R-:W-:-:S13]  /*2240*/  LOP3.LUT P0, RZ, R6, 0x1, RZ, 0xc0, !PT ;  /* 0x0000000106ff7812 */ /* 0x004fda000780c0ff */
[----:B---3--:R-:W-:Y:S01]  /*2250*/  VOTEU.ANY UP1, P0 ;  /* 0x0000000000ff7886 */ /* 0x008fe20000020100 */
[----:B------:R-:W-:-:S13]  /*2260*/  PLOP3.LUT P0, PT, PT, PT, UP1, 0x80, 0x8 ;  /* 0x000000000008781c */ /* 0x000fda0003f0f018 */
[----:B-1----:R-:W-:Y:S02]  /*2270*/  @P0 LOP3.LUT R0, R5, 0xffff, RZ, 0xc0, !PT ;  /* 0x0000ffff05000812 */ /* 0x002fe400078ec0ff */
[----:B------:R-:W-:Y:S02]  /*2280*/  @P0 MOV R2, R4 ;  /* 0x0000000400020202 */ /* 0x000fe40000000f00 */
[----:B------:R-:W-:Y:S01]  /*2290*/  @P0 R2UR UR8, R0 ;  /* 0x00000000000802ca */ /* 0x000fe200000e0000 */
[----:B------:R-:W-:Y:S01]  /*22a0*/  VIADD R0, R3, 0x180 ;  /* 0x0000018003007836 */ /* 0x000fe20000000000 */
[----:B------:R-:W-:Y:S02]  /*22b0*/  @P0 SHF.R.U32.HI R4, RZ, 0x10, R5 ;  /* 0x00000010ff040819 */ /* 0x000fe40000011605 */
[----:B------:R-:W-:Y:S02]  /*22c0*/  @P0 R2UR UR9, R2 ;  /* 0x00000000020902ca */ /* 0x000fe400000e0000 */
[----:B------:R-:W-:-:S02]  /*22d0*/  PRMT R0, RZ, 0x654, R0 ;  /* 0x00000654ff007816 */ /* 0x000fc40000000000 */
[----:B------:R-:W-:Y:S02]  /*22e0*/  @P0 R2UR UR7, R4 ;  /* 0x00000000040702ca */ /* 0x000fe400000e0000 */
[----:B------:R1:W-:Y:S03]  /*22f0*/  SYNCS.ARRIVE.TRANS64.RED.A1T0 RZ, [R0+URZ], RZ ;  /* 0x000000ff00ff79a7 */ /* 0x0003e600081004ff */
[----:B------:R-:W-:-:S04]  /*2300*/  @UP1 UMOV UR37, UR8 ;  /* 0x0000000800251c82 */ /* 0x000fc80008000000 */
[----:B------:R-:W-:-:S04]  /*2310*/  @UP1 UMOV UR38, UR9 ;  /* 0x0000000900261c82 */ /* 0x000fc80008000000 */
[----:B------:R-:W-:Y:S01]  /*2320*/  @UP1 UMOV UR36, UR7 ;  /* 0x0000000700241c82 */ /* 0x000fe20008000000 */
[----:B------:R-:W-:Y:S05]  /*2330*/  BRA.U !UP0, `(.L_x_41) ;  /* 0x0000000108d47547 */ /* 0x000fea000b800000 */
[----:B------:R-:W2:Y:S01]  /*2340*/  LDCU.128 UR16, c[0x0][0xb10] ;  /* 0x00016200ff1077ac */ /* 0x000ea20008000c00 */
[----:B------:R-:W3:Y:S01]  /*2350*/  LDCU UR12, c[0x0][0xb20] ;  /* 0x00016400ff0c77ac */ /* 0x000ee20008000800 */
[----:B------:R-:W4:Y:S01]  /*2360*/  LDCU UR20, c[0x0][0xb0c] ;  /* 0x00016180ff1477ac */ /* 0x000f220008000800 */
[----:B------:R-:W1:Y:S01]  /*2370*/  LDCU.64 UR10, c[0x0][0xb28] ;  /* 0x00016500ff0a77ac */ /* 0x000e620008000a00 */
[----:B------:R-:W-:Y:S02]  /*2380*/  UISETP.NE.AND UP3, UPT, UR42, 0x1, UPT ;  /* 0x000000012a00788c */ /* 0x000fe4000bf65270 */
[----:B--2---:R-:W-:Y:S02]  /*2390*/  UIMAD.WIDE.U32 UR14, UR39, UR19, URZ ;  /* 0x00000013270e72a5 */ /* 0x004fe4000f8e00ff */
[----:B------:R-:W-:Y:S02]  /*23a0*/  UIMAD.WIDE.U32 UR8, UR40, UR16, URZ ;  /* 0x00000010280872a5 */ /* 0x000fe4000f8e00ff */
[----:B------:R-:W-:-:S02]  /*23b0*/  UISETP.NE.AND UP0, UPT, UR18, 0x1, UPT ;  /* 0x000000011200788c */ /* 0x000fc4000bf05270 */
[----:B------:R-:W-:Y:S01]  /*23c0*/  UIMAD.WIDE.U32 UR24, UR37, UR19, URZ ;  /* 0x00000013251872a5 */ /* 0x000fe2000f8e00ff */
[----:B------:R-:W-:Y:S02]  /*23d0*/  UMOV UR14, UR15 ;  /* 0x0000000f000e7c82 */ /* 0x000fe40008000000 */
[----:B------:R-:W-:Y:S01]  /*23e0*/  UMOV UR8, UR9 ;  /* 0x0000000900087c82 */ /* 0x000fe20008000000 */
[----:B---3--:R-:W-:Y:S02]  /*23f0*/  USHF.R.U32.HI UR14, URZ, UR12, UR14 ;  /* 0x0000000cff0e7299 */ /* 0x008fe4000801160e */
[----:B------:R-:W-:Y:S02]  /*2400*/  USHF.R.U32.HI UR9, URZ, UR17, UR8 ;  /* 0x00000011ff097299 */ /* 0x000fe40008011608 */
[----:B----4-:R-:W-:Y:S02]  /*2410*/  UISETP.NE.AND UP2, UPT, UR20, 0x1, UPT ;  /* 0x000000011400788c */ /* 0x010fe4000bf45270 */
[----:B------:R-:W-:-:S02]  /*2420*/  USEL UR8, UR39, UR14, !UP0 ;  /* 0x0000000e27087287 */ /* 0x000fc4000c000000 */
[----:B------:R-:W-:Y:S02]  /*2430*/  USEL UR9, UR40, UR9, !UP2 ;  /* 0x0000000928097287 */ /* 0x000fe4000d000000 */
[----:B-1----:R-:W-:Y:S01]  /*2440*/  UIMAD.WIDE.U32 UR14, UR8, UR10, URZ ;  /* 0x0000000a080e72a5 */ /* 0x002fe2000f8e00ff */
[----:B------:R-:W-:Y:S01]  /*2450*/  UMOV UR7, UR25 ;  /* 0x0000001900077c82 */ /* 0x000fe20008000000 */
[----:B------:R-:W-:Y:S02]  /*2460*/  UIMAD.WIDE.U32 UR22, UR38, UR16, URZ ;  /* 0x00000010261672a5 */ /* 0x000fe4000f8e00ff */
[----:B------:R-:W-:-:S03]  /*2470*/  UIMAD.WIDE.U32 UR24, UR9, UR10, URZ ;  /* 0x0000000a091872a5 */ /* 0x000fc6000f8e00ff */
[----:B------:R-:W-:Y:S01]  /*2480*/  UMOV UR14, UR15 ;  /* 0x0000000f000e7c82 */ /* 0x000fe20008000000 */
[----:B------:R-:W-:Y:S02]  /*2490*/  USHF.R.U32.HI UR7, URZ, UR12, UR7 ;  /* 0x0000000cff077299 */ /* 0x000fe40008011607 */
[----:B------:R-:W-:Y:S01]  /*24a0*/  @UP3 USHF.R.U32.HI UR8, URZ, UR11, UR14 ;  /* 0x0000000bff083299 */ /* 0x000fe2000801160e */
[----:B------:R-:W-:Y:S01]  /*24b0*/  UMOV UR22, UR23 ;  /* 0x0000001700167c82 */ /* 0x000fe20008000000 */
[----:B------:R-:W-:Y:S01]  /*24c0*/  UMOV UR24, UR25 ;  /* 0x0000001900187c82 */ /* 0x000fe20008000000 */
[----:B------:R-:W-:Y:S02]  /*24d0*/  USHF.R.U32.HI UR17, URZ, UR17, UR22 ;  /* 0x00000011ff117299 */ /* 0x000fe40008011616 */
[----:B------:R-:W-:Y:S02]  /*24e0*/  USEL UR7, UR37, UR7, !UP0 ;  /* 0x0000000725077287 */ /* 0x000fe4000c000000 */
[----:B------:R-:W-:-:S02]  /*24f0*/  @UP3 USHF.R.U32.HI UR9, URZ, UR11, UR24 ;  /* 0x0000000bff093299 */ /* 0x000fc40008011618 */
[----:B------:R-:W-:Y:S02]  /*2500*/  UIMAD UR12, UR42, UR8, URZ ;  /* 0x000000082a0c72a4 */ /* 0x000fe4000f8e02ff */
[----:B------:R-:W-:Y:S02]  /*2510*/  USEL UR8, UR38, UR17, !UP2 ;  /* 0x0000001126087287 */ /* 0x000fe4000d000000 */
[----:B------:R-:W-:Y:S02]  /*2520*/  UIMAD UR14, UR42, UR9, URZ ;  /* 0x000000092a0e72a4 */ /* 0x000fe4000f8e02ff */
[----:B------:R-:W-:Y:S02]  /*2530*/  UISETP.GE.AND UP0, UPT, UR7, UR12, UPT ;  /* 0x0000000c0700728c */ /* 0x000fe4000bf06270 */
[----:B------:R-:W-:Y:S02]  /*2540*/  UIMAD.WIDE.U32 UR16, UR7, UR10, URZ ;  /* 0x0000000a071072a5 */ /* 0x000fe4000f8e00ff */
[----:B------:R-:W-:-:S02]  /*2550*/  UISETP.GE.OR UP0, UPT, UR8, UR14, UP0 ;  /* 0x0000000e0800728c */ /* 0x000fc40008706670 */
[----:B------:R-:W-:Y:S02]  /*2560*/  UIMAD.WIDE.U32 UR14, UR8, UR10, URZ ;  /* 0x0000000a080e72a5 */ /* 0x000fe4000f8e00ff */
[----:B------:R-:W-:Y:S01]  /*2570*/  UIADD3 UR16, UPT, UPT, -UR7, URZ, URZ ;  /* 0x000000ff07107290 */ /* 0x000fe2000fffe1ff */
[----:B------:R-:W-:Y:S01]  /*2580*/  UMOV UR12, UR17 ;  /* 0x00000011000c7c82 */ /* 0x000fe20008000000 */
[----:B------:R-:W-:Y:S02]  /*2590*/  UIADD3 UR14, UPT, UPT, -UR8, URZ, URZ ;  /* 0x000000ff080e7290 */ /* 0x000fe4000fffe1ff */
[----:B------:R-:W-:-:S03]  /*25a0*/  USHF.R.U32.HI UR12, URZ, UR11, UR12 ;  /* 0x0000000bff0c7299 */ /* 0x000fc6000801160c */
[----:B------:R-:W-:Y:S01]  /*25b0*/  @!UP0 UMOV UR10, UR15 ;  /* 0x0000000f000a8c82 */ /* 0x000fe20008000000 */
[----:B------:R-:W-:Y:S02]  /*25c0*/  UIMAD UR16, UR18, UR16, UR37 ;  /* 0x00000010121072a4 */ /* 0x000fe4000f8e0225 */
[----:B------:R-:W-:Y:S02]  /*25d0*/  USEL UR12, UR7, UR12, !UP3 ;  /* 0x0000000c070c7287 */ /* 0x000fe4000d800000 */
[----:B------:R-:W-:Y:S02]  /*25e0*/  @!UP0 USHF.R.U32.HI UR10, URZ, UR11, UR10 ;  /* 0x0000000bff0a8299 */ /* 0x000fe4000801160a */
[----:B------:R-:W-:Y:S02]  /*25f0*/  UIADD3 UR11, UPT, UPT, -UR12, URZ, URZ ;  /* 0x000000ff0c0b7290 */ /* 0x000fe4000fffe1ff */
[----:B------:R-:W-:Y:S02]  /*2600*/  @!UP0 USEL UR10, UR8, UR10, !UP3 ;  /* 0x0000000a080a8287 */ /* 0x000fe4000d800000 */
[----:B------:R-:W-:-:S02]  /*2610*/  UIMAD UR11, UR42, UR11, UR7 ;  /* 0x0000000b2a0b72a4 */ /* 0x000fc4000f8e0207 */
[----:B------:R-:W-:Y:S02]  /*2620*/  @!UP0 UIADD3 UR12, UPT, UPT, UR12, -UR10, URZ ;  /* 0x8000000a0c0c8290 */ /* 0x000fe4000fffe0ff */
[----:B------:R-:W-:Y:S02]  /*2630*/  @!UP0 UIMAD UR10, UR11, UR9, UR10 ;  /* 0x000000090b0a82a4 */ /* 0x000fe4000f8e020a */
[----:B------:R-:W-:Y:S02]  /*2640*/  @!UP0 UIMAD UR7, UR42, UR12, UR8 ;  /* 0x0000000c2a0782a4 */ /* 0x000fe4000f8e0208 */
[----:B------:R-:W-:Y:S02]  /*2650*/  UIMAD UR9, UR20, UR14, UR38 ;  /* 0x0000000e140972a4 */ /* 0x000fe4000f8e0226 */
[----:B------:R-:W-:Y:S01]  /*2660*/  UIMAD UR37, UR7, UR18, UR16 ;  /* 0x00000012072572a4 */ /* 0x000fe2000f8e0210 */
[----:B------:R-:W-:Y:S02]  /*2670*/  @!UP0 UMOV UR8, UR10 ;  /* 0x0000000a00088c82 */ /* 0x000fe40008000000 */
[----:B------:R-:W-:-:S12]  /*2680*/  UIMAD UR38, UR8, UR20, UR9 ;  /* 0x00000014082672a4 */ /* 0x000fd8000f8e0209 */
.L_x_41:
[----:B------:R-:W2:Y:S02]  /*2690*/  LDCU UR7, c[0x0][0xb30] ;  /* 0x00016600ff0777ac */ /* 0x000ea40008000800 */
[----:B--2---:R-:W-:-:S09]  /*26a0*/  UISETP.NE.AND UP0, UPT, UR7, 0x1, UPT ;  /* 0x000000010700788c */ /* 0x004fd2000bf05270 */
[----:B------:R-:W-:Y:S05]  /*26b0*/  BRA.U UP0, `(.L_x_42) ;  /* 0x0000000100447547 */ /* 0x000fea000b800000 */
[----:B------:R-:W2:Y:S01]  /*26c0*/  LDCU.128 UR16, c[0x0][0xb10] ;  /* 0x00016200ff1077ac */ /* 0x000ea20008000c00 */
[----:B------:R-:W3:Y:S01]  /*26d0*/  LDCU UR12, c[0x0][0xb0c] ;  /* 0x00016180ff0c77ac */ /* 0x000ee20008000800 */
[----:B------:R-:W4:Y:S01]  /*26e0*/  LDCU UR14, c[0x0][0xb20] ;  /* 0x00016400ff0e77ac */ /* 0x000f220008000800 */
[----:B--2---:R-:W-:Y:S02]  /*26f0*/  UIMAD.WIDE.U32 UR10, UR38, UR16, URZ ;  /* 0x00000010260a72a5 */ /* 0x004fe4000f8e00ff */
[----:B------:R-:W-:Y:S02]  /*2700*/  UIMAD.WIDE.U32 UR8, UR37, UR19, URZ ;  /* 0x00000013250872a5 */ /* 0x000fe4000f8e00ff */
[----:B---3--:R-:W-:Y:S02]  /*2710*/  UISETP.NE.AND UP2, UPT, UR12, 0x1, UPT ;  /* 0x000000010c00788c */ /* 0x008fe4000bf45270 */
[----:B------:R-:W-:Y:S01]  /*2720*/  UISETP.NE.AND UP0, UPT, UR18, 0x1, UPT ;  /* 0x000000011200788c */ /* 0x000fe2000bf05270 */
[----:B------:R-:W-:-:S02]  /*2730*/  UMOV UR10, UR11 ;  /* 0x0000000b000a7c82 */ /* 0x000fc40008000000 */
[----:B------:R-:W-:Y:S01]  /*2740*/  UMOV UR7, UR9 ;  /* 0x0000000900077c82 */ /* 0x000fe20008000000 */
[----:B------:R-:W-:Y:S02]  /*2750*/  USHF.R.U32.HI UR17, URZ, UR17, UR10 ;  /* 0x00000011ff117299 */ /* 0x000fe4000801160a */
[----:B----4-:R-:W-:Y:S02]  /*2760*/  USHF.R.U32.HI UR7, URZ, UR14, UR7 ;  /* 0x0000000eff077299 */ /* 0x010fe40008011607 */
[----:B------:R-:W-:Y:S02]  /*2770*/  USEL UR8, UR38, UR17, !UP2 ;  /* 0x0000001126087287 */ /* 0x000fe4000d000000 */
[----:B------:R-:W-:-:S04]  /*2780*/  USEL UR7, UR37, UR7, !UP0 ;  /* 0x0000000725077287 */ /* 0x000fc8000c000000 */
[----:B------:R-:W-:Y:S02]  /*2790*/  UIADD3 UR9, UPT, UPT, UR8, -UR7, URZ ;  /* 0x8000000708097290 */ /* 0x000fe4000fffe0ff */
[----:B------:R-:W-:Y:S02]  /*27a0*/  UIADD3 UR7, UPT, UPT, -UR8, UR7, URZ ;  /* 0x0000000708077290 */ /* 0x000fe4000fffe1ff */
[----:B------:R-:W-:Y:S02]  /*27b0*/  UIMAD UR37, UR9, UR18, UR37 ;  /* 0x00000012092572a4 */ /* 0x000fe4000f8e0225 */
[----:B------:R-:W-:-:S12]  /*27c0*/  UIMAD UR38, UR7, UR12, UR38 ;  /* 0x0000000c072672a4 */ /* 0x000fd8000f8e0226 */
.L_x_42:
[----:B------:R-:W-:Y:S01]  /*27d0*/  VIADD R11, R11, 0x1 ;  /* 0x000000010b0b7836 */ /* 0x000fe20000000000 */
[----:B------:R-:W-:Y:S01]  /*27e0*/  PLOP3.LUT P1, PT, PT, PT, PT, 0x80, 0x8 ;  /* 0x000000000008781c */ /* 0x000fe20003f2f070 */
[----:B------:R-:W-:Y:S02]  /*27f0*/  UIADD3 UR46, UPT, UPT, UR38, UR58, URZ ;  /* 0x0000003a262e7290 */ /* 0x000fe4000fffe0ff */
[----:B------:R-:W-:Y:S01]  /*2800*/  UIADD3 UR45, UPT, UPT, UR37, UR55, URZ ;  /* 0x00000037252d7290 */ /* 0x000fe2000fffe0ff */
[----:B------:R-:W-:-:S04]  /*2810*/  ISETP.NE.AND P0, PT, R11, 0x2, PT ;  /* 0x000000020b00780c */ /* 0x000fc80003f05270 */
[----:B-1----:R-:W-:Y:S02]  /*2820*/  SEL R0, RZ, 0x1, P0 ;  /* 0x00000001ff007807 */ /* 0x002fe40000000000 */
[----:B------:R-:W-:Y:S02]  /*2830*/  SEL R11, R11, RZ, P0 ;  /* 0x000000ff0b0b7207 */ /* 0x000fe40000000000 */
[----:B------:R-:W-:Y:S01]  /*2840*/  LOP3.LUT R10, R10, R0, RZ, 0x3c, !PT ;  /* 0x000000000a0a7212 */ /* 0x000fe200078e3cff */
[----:B------:R-:W-:Y:S06]  /*2850*/  BRA.U UP1, `(.L_x_43) ;  /* 0xfffffff101607547 */ /* 0x000fec000b83ffff */
[----:B------:R-:W-:Y:S01]  /*2860*/  UIADD3 UR7, UPT, UPT, UR6, 0xa8, URZ ;  /* 0x000000a806077890 */ /* 0x000fe2000fffe0ff */
[----:B------:R-:W-:-:S03]  /*2870*/  SHF.L.U32 R2, R12, 0x1f, RZ ;  /* 0x0000001f0c027819 */ /* 0x000fc600000006ff */
[----:B------:R-:W-:-:S09]  /*2880*/  ULEA UR4, UR13, UR7, 0x3 ;  /* 0x000000070d047291 */ /* 0x000fd2000f8e18ff */
[----:B------:R-:W1:Y:S02]  /*2890*/  SYNCS.PHASECHK.TRANS64.TRYWAIT P0, [UR4], R2 ;  /* 0x00000002ff0075a7 */ /* 0x000e640008001104 */
[----:B-1----:R-:W-:Y:S05]  /*28a0*/  @!P0 BRA `(.L_x_44) ;  /* 0x0000005400088947 */ /* 0x002fea0003800000 */
.L_x_127:
[----:B------:R-:W-:-:S04]  /*28b0*/  UIADD3 UR4, UPT, UPT, UR13, 0x1, URZ ;  /* 0x000000010d047890 */ /* 0x000fc8000fffe0ff */
[----:B------:R-:W-:-:S04]  /*28c0*/  UISETP.NE.AND UP0, UPT, UR4, 0x15, UPT ;  /* 0x000000150400788c */ /* 0x000fc8000bf05270 */
[----:B------:R-:W-:Y:S02]  /*28d0*/  USEL UR6, URZ, 0x1, UP0 ;  /* 0x00000001ff067887 */ /* 0x000fe40008000000 */
[----:B------:R-:W-:-:S04]  /*28e0*/  USEL UR4, UR4, URZ, UP0 ;  /* 0x000000ff04047287 */ /* 0x000fc80008000000 */
[----:B------:R-:W-:Y:S01]  /*28f0*/  ULEA UR5, UR4, UR7, 0x3 ;  /* 0x0000000704057291 */ /* 0x000fe2000f8e18ff */
[----:B-1----:R-:W-:-:S04]  /*2900*/  LOP3.LUT R2, R12, UR6, RZ, 0x3c, !PT ;  /* 0x000000060c027c12 */ /* 0x002fc8000f8e3cff */
[----:B------:R-:W-:-:S04]  /*2910*/  SHF.L.U32 R3, R2, 0x1f, RZ ;  /* 0x0000001f02037819 */ /* 0x000fc800000006ff */
[----:B------:R-:W1:Y:S02]  /*2920*/  SYNCS.PHASECHK.TRANS64.TRYWAIT P0, [UR5], R3 ;  /* 0x00000003ff0075a7 */ /* 0x000e640008001105 */
[----:B-1----:R-:W-:Y:S05]  /*2930*/  @!P0 BRA `(.L_x_45) ;  /* 0x0000005000fc8947 */ /* 0x002fea0003800000 */
.L_x_129:
[----:B------:R-:W-:-:S04]  /*2940*/  UIADD3 UR4, UPT, UPT, UR4, 0x1, URZ ;  /* 0x0000000104047890 */ /* 0x000fc8000fffe0ff */
[----:B------:R-:W-:-:S04]  /*2950*/  UISETP.NE.AND UP0, UPT, UR4, 0x15, UPT ;  /* 0x000000150400788c */ /* 0x000fc8000bf05270 */
[----:B------:R-:W-:Y:S02]  /*2960*/  USEL UR6, URZ, 0x1, UP0 ;  /* 0x00000001ff067887 */ /* 0x000fe40008000000 */
[----:B------:R-:W-:-:S04]  /*2970*/  USEL UR4, UR4, URZ, UP0 ;  /* 0x000000ff04047287 */ /* 0x000fc80008000000 */
[----:B------:R-:W-:Y:S01]  /*2980*/  ULEA UR5, UR4, UR7, 0x3 ;  /* 0x0000000704057291 */ /* 0x000fe2000f8e18ff */
[----:B------:R-:W-:-:S04]  /*2990*/  LOP3.LUT R2, R2, UR6, RZ, 0x3c, !PT ;  /* 0x0000000602027c12 */ /* 0x000fc8000f8e3cff */
[----:B-1----:R-:W-:-:S04]  /*29a0*/  SHF.L.U32 R3, R2, 0x1f, RZ ;  /* 0x0000001f02037819 */ /* 0x002fc800000006ff */
[----:B------:R-:W1:Y:S02]  /*29b0*/  SYNCS.PHASECHK.TRANS64.TRYWAIT P0, [UR5], R3 ;  /* 0x00000003ff0075a7 */ /* 0x000e640008001105 */
[----:B-1----:R-:W-:Y:S05]  /*29c0*/  @!P0 BRA `(.L_x_46) ;  /* 0x0000005000f08947 */ /* 0x002fea0003800000 */
.L_x_131:
        /* <DEDUP_REMOVED lines=9> */
.L_x_133:
        /* <DEDUP_REMOVED lines=9> */
.L_x_135:
        /* <DEDUP_REMOVED lines=9> */
.L_x_137:
        /* <DEDUP_REMOVED lines=9> */
.L_x_139:
        /* <DEDUP_REMOVED lines=9> */
.L_x_141:
        /* <DEDUP_REMOVED lines=9> */
.L_x_143:
        /* <DEDUP_REMOVED lines=9> */
.L_x_145:
        /* <DEDUP_REMOVED lines=9> */
.L_x_147:
        /* <DEDUP_REMOVED lines=9> */
.L_x_149:
        /* <DEDUP_REMOVED lines=9> */
.L_x_151:
        /* <DEDUP_REMOVED lines=9> */
.L_x_153:
        /* <DEDUP_REMOVED lines=9> */
.L_x_155:
        /* <DEDUP_REMOVED lines=9> */
.L_x_157:
        /* <DEDUP_REMOVED lines=9> */
.L_x_159:
        /* <DEDUP_REMOVED lines=9> */
.L_x_161:
        /* <DEDUP_REMOVED lines=9> */
.L_x_163:
        /* <DEDUP_REMOVED lines=9> */
.L_x_165:
[----:B------:R-:W-:-:S04]  /*3360*/  UIADD3 UR4, UPT, UPT, UR4, 0x1, URZ ;  /* 0x0000000104047890 */ /* 0x000fc8000fffe0ff */
[----:B------:R-:W-:-:S04]  /*3370*/  UISETP.NE.AND UP0, UPT, UR4, 0x15, UPT ;  /* 0x000000150400788c */ /* 0x000fc8000bf05270 */
[----:B------:R-:W-:Y:S02]  /*3380*/  USEL UR5, URZ, 0x1, UP0 ;  /* 0x00000001ff057887 */ /* 0x000fe40008000000 */
[----:B------:R-:W-:-:S04]  /*3390*/  USEL UR4, UR4, URZ, UP0 ;  /* 0x000000ff04047287 */ /* 0x000fc80008000000 */
[----:B------:R-:W-:Y:S01]  /*33a0*/  ULEA UR4, UR4, UR7, 0x3 ;  /* 0x0000000704047291 */ /* 0x000fe2000f8e18ff */
[----:B------:R-:W-:-:S04]  /*33b0*/  LOP3.LUT R2, R2, UR5, RZ, 0x3c, !PT ;  /* 0x0000000502027c12 */ /* 0x000fc8000f8e3cff */
[----:B------:R-:W-:Y:S01]  /*33c0*/  SHF.L.U32 R2, R2, 0x1f, RZ ;  /* 0x0000001f02027819 */ /* 0x000fe200000006ff */
[----:B-1----:R-:W-:-:S07]  /*33d0*/  IMAD.U32 R0, RZ, RZ, UR4 ;  /* 0x00000004ff007e24 */ /* 0x002fce000f8e00ff */
.L_x_64:
[----:B-1----:R1:W2:Y:S02]  /*33e0*/  SYNCS.PHASECHK.TRANS64.TRYWAIT P0, [R0+URZ], R2 ;  /* 0x00000002000075a7 */ /* 0x0022a400080011ff */
[----:B--2---:R-:W-:Y:S05]  /*33f0*/  @!P0 NANOSLEEP.SYNCS 0x989680 ;  /* 0x009896800000895d */ /* 0x004fea0003900000 */
[----:B------:R-:W2:Y:S02]  /*3400*/  @!P0 SYNCS.PHASECHK.TRANS64 P0, [R0+URZ], R2 ;  /* 0x00000002000085a7 */ /* 0x000ea400080010ff */
[----:B--2---:R-:W-:Y:S05]  /*3410*/  @P0 EXIT ;  /* 0x000000000000094d */ /* 0x004fea0003800000 */
[----:B------:R-:W-:Y:S05]  /*3420*/  BRA `(.L_x_64) ;  /* 0xfffffffc00ec7947 */ /* 0x000fea000383ffff */
.L_x_23:
[----:B------:R-:W-:-:S04]  /*3430*/  UISETP.NE.AND UP0, UPT, UR61, URZ, UPT ;  /* 0x000000ff3d00728c */ /* 0x000fc8000bf05270 */
[----:B------:R-:W-:-:S09]  /*3440*/  UISETP.NE.OR UP0, UPT, UR20, 0x1, UP0 ;  /* 0x000000011400788c */ /* 0x000fd20008705670 */
[----:B------:R-:W-:Y:S05]  /*3450*/  BRA.U UP0, `(.L_x_65) ;  /* 0x0000000500487547 */ /* 0x000fea000b800000 */
[----:B------:R-:W-:Y:S01]  /*3460*/  ISETP.GE.U32.AND P2, PT, R0, 0x2, PT ;  /* 0x000000020000780c */ /* 0x000fe20003f46070 */
[----:B------:R-:W-:Y:S01]  /*3470*/  IMAD.MOV.U32 R12, RZ, RZ, 0x1 ;  /* 0x00000001ff0c7424 */ /* 0x000fe200078e00ff */
[----:B------:R-:W-:Y:S02]  /*3480*/  CS2R R10, SRZ ;  /* 0x00000000000a7805 */ /* 0x000fe4000001ff00 */
[----:B------:R-:W-:Y:S01]  /*3490*/  CS2R R8, SRZ ;  /* 0x0000000000087805 */ /* 0x000fe2000001ff00 */
[----:B------:R-:W-:Y:S01]  /*34a0*/  UMOV UR4, 0x400 ;  /* 0x0000040000047882 */ /* 0x000fe20000000000 */
[----:B------:R-:W-:Y:S01]  /*34b0*/  UMOV UR5, URZ ;  /* 0x000000ff00057c82 */ /* 0x000fe20008000000 */
[----:B------:R-:W-:-:S12]  /*34c0*/  ULEA UR6, UR61, UR4, 0x18 ;  /* 0x000000043d067291 */ /* 0x000fd8000f8ec0ff */
.L_x_69:
[----:B------:R-:W-:Y:S02]  /*34d0*/  LEA R2, R8, UR6, 0x3 ;  /* 0x0000000608027c11 */ /* 0x000fe4000f8e18ff */
[----:B------:R-:W-:-:S03]  /*34e0*/  SHF.L.U32 R4, R9, 0x1f, RZ ;  /* 0x0000001f09047819 */ /* 0x000fc600000006ff */
[----:B------:R-:W-:Y:S01]  /*34f0*/  VIADD R5, R2, 0x1e0 ;  /* 0x000001e002057836 */ /* 0x000fe20000000000 */
[----:B------:R-:W2:Y:S02]  /*3500*/  SYNCS.PHASECHK.TRANS64.TRYWAIT P0, [R2+URZ+0x1d0], R4 ;  /* 0x0001d004020075a7 */ /* 0x000ea400080011ff */
[----:B--2---:R-:W-:Y:S05]  /*3510*/  @!P0 BRA `(.L_x_66) ;  /* 0x0000004c00cc8947 */ /* 0x004fea0003800000 */
.L_x_166:
[----:B------:R-:W-:Y:S01]  /*3520*/  ULEA UR4, UR5, UR6, 0x3 ;  /* 0x0000000605047291 */ /* 0x000fe2000f8e18ff */
[----:B--2---:R-:W-:Y:S01]  /*3530*/  PRMT R2, RZ, 0x654, R5 ;  /* 0x00000654ff027816 */ /* 0x004fe20000000005 */
[----:B------:R-:W-:Y:S01]  /*3540*/  @!P2 IMAD.MOV.U32 R4, RZ, RZ, 0x10 ;  /* 0x00000010ff04a424 */ /* 0x000fe200078e00ff */
[----:B------:R-:W-:Y:S01]  /*3550*/  SHF.L.U32 R5, R12, 0x1f, RZ ;  /* 0x0000001f0c057819 */ /* 0x000fe200000006ff */
[----:B------:R-:W-:Y:S01]  /*3560*/  UIADD3 UR7, UPT, UPT, UR4, 0x170, URZ ;  /* 0x0000017004077890 */ /* 0x000fe2000fffe0ff */
[----:B------:R2:W-:Y:S05]  /*3570*/  SYNCS.ARRIVE.TRANS64.RED.A1T0 RZ, [R2+URZ], RZ ;  /* 0x000000ff02ff79a7 */ /* 0x0005ea00081004ff */
[----:B------:R-:W-:Y:S01]  /*3580*/  IMAD.U32 R6, RZ, RZ, UR7 ;  /* 0x00000007ff067e24 */ /* 0x000fe2000f8e00ff */
[----:B------:R-:W3:Y:S04]  /*3590*/  SYNCS.PHASECHK.TRANS64.TRYWAIT P0, [UR4+0x180], R5 ;  /* 0x00018005ff0075a7 */ /* 0x000ee80008001104 */
[----:B------:R-:W-:Y:S01]  /*35a0*/  PRMT R6, R0, 0x654, R6 ;  /* 0x0000065400067816 */ /* 0x000fe20000000006 */
[----:B--23--:R-:W-:Y:S06]  /*35b0*/  @!P0 BRA `(.L_x_67) ;  /* 0x0000004c00b88947 */ /* 0x00cfec0003800000 */
.L_x_168:
[----:B------:R-:W-:Y:S01]  /*35c0*/  ULEA UR8, UR5, UR6, 0x4 ;  /* 0x0000000605087291 */ /* 0x000fe2000f8e20ff */
[----:B------:R-:W-:Y:S01]  /*35d0*/  SEL R3, R6, R3, !P2 ;  /* 0x0000000306037207 */ /* 0x000fe20005000000 */
[----:B------:R-:W-:Y:S01]  /*35e0*/  UIADD3 UR9, UPT, UPT, UR4, 0x170, URZ ;  /* 0x0000017004097890 */ /* 0x000fe2000fffe0ff */
[----:B--2---:R-:W-:Y:S01]  /*35f0*/  LEA R2, R11, UR6, 0x3 ;  /* 0x000000060b027c11 */ /* 0x004fe2000f8e18ff */
[----:B------:R-:W-:Y:S01]  /*3600*/  UIADD3 UR8, UPT, UPT, UR8, 0x200, URZ ;  /* 0x0000020008087890 */ /* 0x000fe2000fffe0ff */
[----:B------:R2:W-:Y:S01]  /*3610*/  @!P2 SYNCS.ARRIVE.TRANS64.RED RZ, [R3+URZ], R4 ;  /* 0x0000000403ffa9a7 */ /* 0x0005e200080004ff */
[----:B------:R-:W-:Y:S01]  /*3620*/  UIADD3 UR4, UPT, UPT, UR5, 0x1, URZ ;  /* 0x0000000105047890 */ /* 0x000fe2000fffe0ff */
[----:B------:R-:W-:-:S03]  /*3630*/  VIADD R8, R8, 0x1 ;  /* 0x0000000108087836 */ /* 0x000fc60000000000 */
[----:B------:R-:W-:Y:S02]  /*3640*/  UISETP.NE.AND UP0, UPT, UR4, 0x2, UPT ;  /* 0x000000020400788c */ /* 0x000fe4000bf05270 */
[----:B------:R-:W-:Y:S01]  /*3650*/  ISETP.NE.AND P0, PT, R8, 0x2, PT ;  /* 0x000000020800780c */ /* 0x000fe20003f05270 */
[----:B------:R-:W-:Y:S06]  /*3660*/  UGETNEXTWORKID.BROADCAST [UR8], [UR9] ;  /* 0x00000000080073ca */ /* 0x000fec0008000100 */
[----:B------:R-:W-:Y:S02]  /*3670*/  USEL UR7, URZ, 0x1, UP0 ;  /* 0x00000001ff077887 */ /* 0x000fe40008000000 */
[----:B------:R-:W-:-:S04]  /*3680*/  USEL UR5, UR4, URZ, UP0 ;  /* 0x000000ff04057287 */ /* 0x000fc80008000000 */
[----:B------:R-:W-:Y:S02]  /*3690*/  LOP3.LUT R12, R12, UR7, RZ, 0x3c, !PT ;  /* 0x000000070c0c7c12 */ /* 0x000fe4000f8e3cff */
[----:B--2---:R-:W-:-:S04]  /*36a0*/  SHF.L.U32 R4, R10, 0x1f, RZ ;  /* 0x0000001f0a047819 */ /* 0x004fc800000006ff */
[----:B------:R-:W2:Y:S02]  /*36b0*/  SYNCS.PHASECHK.TRANS64.TRYWAIT P1, [R2+URZ+0x170], R4 ;  /* 0x00017004020075a7 */ /* 0x000ea400080211ff */
[----:B--2---:R-:W-:Y:S05]  /*36c0*/  @!P1 BRA `(.L_x_68) ;  /* 0x0000004c008c9947 */ /* 0x004fea0003800000 */
.L_x_169:
[C---:B--2---:R-:W-:Y:S01]  /*36d0*/  LEA R4, R11.reuse, UR6, 0x4 ;  /* 0x000000060b047c11 */ /* 0x044fe2000f8e20ff */
[----:B------:R-:W-:Y:S01]  /*36e0*/  VIADD R2, R2, 0x180 ;  /* 0x0000018002027836 */ /* 0x000fe20000000000 */
[----:B------:R-:W-:Y:S01]  /*36f0*/  SEL R8, R8, RZ, P0 ;  /* 0x000000ff08087207 */ /* 0x000fe20000000000 */
[----:B------:R-:W-:-:S03]  /*3700*/  VIADD R11, R11, 0x1 ;  /* 0x000000010b0b7836 */ /* 0x000fc60000000000 */
[----:B------:R-:W2:Y:S01]  /*3710*/  LDS.128 R4, [R4+0x200] ;  /* 0x0002000004047984 */ /* 0x000ea20000000c00 */
[----:B------:R-:W-:Y:S02]  /*3720*/  PRMT R2, RZ, 0x654, R2 ;  /* 0x00000654ff027816 */ /* 0x000fe40000000002 */
[C---:B------:R-:W-:Y:S01]  /*3730*/  ISETP.NE.AND P1, PT, R11.reuse, 0x2, PT ;  /* 0x000000020b00780c */ /* 0x040fe20003f25270 */
[----:B------:R-:W-:Y:S01]  /*3740*/  @!PT LDS RZ, [RZ] ;  /* 0x00000000fffff984 */ /* 0x000fe20000000800 */
[----:B------:R-:W-:Y:S01]  /*3750*/  @!PT LDS RZ, [RZ] ;  /* 0x00000000fffff984 */ /* 0x000fe20000000800 */
[----:B------:R-:W-:Y:S01]  /*3760*/  @!PT LDS RZ, [RZ] ;  /* 0x00000000fffff984 */ /* 0x000fe20000000800 */
[----:B------:R-:W-:Y:S01]  /*3770*/  @!PT LDS RZ, [RZ] ;  /* 0x00000000fffff984 */ /* 0x000fe20000000800 */
[----:B------:R3:W-:Y:S06]  /*3780*/  MEMBAR.ALL.CTA ;  /* 0x0000000000007992 */ /* 0x0007ec0000008000 */
[----:B---3--:R-:W3:Y:S01]  /*3790*/  FENCE.VIEW.ASYNC.S ;  /* 0x00000000000073c6 */ /* 0x008ee20000000000 */
[----:B------:R-:W-:Y:S01]  /*37a0*/  SEL R11, R11, RZ, P1 ;  /* 0x000000ff0b0b7207 */ /* 0x000fe20000800000 */
[----:B---3--:R3:W-:Y:S01]  /*37b0*/  SYNCS.ARRIVE.TRANS64.RED.A1T0 RZ, [R2+URZ], RZ ;  /* 0x000000ff02ff79a7 */ /* 0x0087e200081004ff */
[----:B--2---:R-:W-:-:S02]  /*37c0*/  LOP3.LUT P3, RZ, R6, 0x1, RZ, 0xc0, !PT ;  /* 0x0000000106ff7812 */ /* 0x004fc4000786c0ff */
[----:B------:R-:W-:-:S04]  /*37d0*/  SEL R4, RZ, 0x1, P1 ;  /* 0x00000001ff047807 */ /* 0x000fc80000800000 */
[----:B------:R-:W-:Y:S02]  /*37e0*/  LOP3.LUT R10, R10, R4, RZ, 0x3c, !PT ;  /* 0x000000040a0a7212 */ /* 0x000fe400078e3cff */
[----:B---3--:R-:W-:-:S04]  /*37f0*/  SEL R2, RZ, 0x1, P0 ;  /* 0x00000001ff027807 */ /* 0x008fc80000000000 */
[----:B------:R-:W-:Y:S01]  /*3800*/  LOP3.LUT R9, R9, R2, RZ, 0x3c, !PT ;  /* 0x0000000209097212 */ /* 0x000fe200078e3cff */
[----:B------:R-:W-:Y:S06]  /*3810*/  @P3 BRA `(.L_x_69) ;  /* 0xfffffffc002c3947 */ /* 0x000fec000383ffff */
[----:B------:R-:W-:Y:S01]  /*3820*/  ULEA UR4, UR5, UR6, 0x3 ;  /* 0x0000000605047291 */ /* 0x000fe2000f8e18ff */
[----:B------:R-:W-:-:S08]  /*3830*/  SHF.L.U32 R2, R12, 0x1f, RZ ;  /* 0x0000001f0c027819 */ /* 0x000fd000000006ff */
[----:B------:R-:W2:Y:S02]  /*3840*/  SYNCS.PHASECHK.TRANS64 P0, [UR4+0x180], R2 ;  /* 0x00018002ff0075a7 */ /* 0x000ea40008001004 */
[----:B--2---:R-:W-:Y:S05]  /*3850*/  @P0 BRA `(.L_x_70) ;  /* 0x0000000000080947 */ /* 0x004fea0003800000 */
[----:B------:R-:W2:Y:S02]  /*3860*/  SYNCS.PHASECHK.TRANS64.TRYWAIT P0, [UR4+0x180], R2 ;  /* 0x00018002ff0075a7 */ /* 0x000ea40008001104 */
[----:B--2---:R-:W-:Y:S05]  /*3870*/  @!P0 BRA `(.L_x_71) ;  /* 0x0000004c00348947 */ /* 0x004fea0003800000 */
.L_x_70:
[----:B------:R-:W-:-:S04]  /*3880*/  UIADD3 UR7, UPT, UPT, UR5, 0x1, URZ ;  /* 0x0000000105077890 */ /* 0x000fc8000fffe0ff */
[----:B------:R-:W-:-:S04]  /*3890*/  UISETP.NE.AND UP0, UPT, UR7, 0x2, UPT ;  /* 0x000000020700788c */ /* 0x000fc8000bf05270 */
[----:B------:R-:W-:Y:S02]  /*38a0*/  USEL UR8, URZ, 0x1, UP0 ;  /* 0x00000001ff087887 */ /* 0x000fe40008000000 */
[----:B------:R-:W-:-:S04]  /*38b0*/  USEL UR7, UR7, URZ, UP0 ;  /* 0x000000ff07077287 */ /* 0x000fc80008000000 */
[----:B------:R-:W-:Y:S01]  /*38c0*/  ULEA UR7, UR7, UR6, 0x3 ;  /* 0x0000000607077291 */ /* 0x000fe2000f8e18ff */
[----:B--2---:R-:W-:-:S04]  /*38d0*/  LOP3.LUT R2, R12, UR8, RZ, 0x3c, !PT ;  /* 0x000000080c027c12 */ /* 0x004fc8000f8e3cff */
[----:B------:R-:W-:-:S04]  /*38e0*/  SHF.L.U32 R0, R2, 0x1f, RZ ;  /* 0x0000001f02007819 */ /* 0x000fc800000006ff */
[----:B------:R-:W2:Y:S02]  /*38f0*/  SYNCS.PHASECHK.TRANS64 P0, [UR7+0x180], R0 ;  /* 0x00018000ff0075a7 */ /* 0x000ea40008001007 */
[----:B-12---:R-:W-:Y:S05]  /*3900*/  @P0 EXIT ;  /* 0x000000000000094d */ /* 0x006fea0003800000 */
[----:B------:R-:W-:Y:S02]  /*3910*/  SHF.L.U32 R2, R2, 0x1f, RZ ;  /* 0x0000001f02027819 */ /* 0x000fe400000006ff */
[----:B------:R-:W-:-:S07]  /*3920*/  MOV R0, UR7 ;  /* 0x0000000700007c02 */ /* 0x000fce0008000f00 */
.L_x_72:
[----:B-1----:R1:W2:Y:S02]  /*3930*/  SYNCS.PHASECHK.TRANS64.TRYWAIT P0, [R0+URZ+0x180], R2 ;  /* 0x00018002000075a7 */ /* 0x0022a400080011ff */
[----:B--2---:R-:W-:Y:S05]  /*3940*/  @!P0 NANOSLEEP.SYNCS 0x989680 ;  /* 0x009896800000895d */ /* 0x004fea0003900000 */
[----:B------:R-:W2:Y:S02]  /*3950*/  @!P0 SYNCS.PHASECHK.TRANS64 P0, [R0+URZ+0x180], R2 ;  /* 0x00018002000085a7 */ /* 0x000ea400080010ff */
[----:B--2---:R-:W-:Y:S05]  /*3960*/  @P0 EXIT ;  /* 0x000000000000094d */ /* 0x004fea0003800000 */
[----:B------:R-:W-:Y:S05]  /*3970*/  BRA `(.L_x_72) ;  /* 0xfffffffc00ec7947 */ /* 0x000fea000383ffff */
.L_x_65:
[----:B------:R-:W-:Y:S05]  /*3980*/  BRA.U UP5, `(.L_x_73) ;  /* 0x0000000d05987547 */ /* 0x000fea000b800000 */
[----:B------:R-:W-:Y:S01]  /*3990*/  UMOV UR4, 0x40 ;  /* 0x0000004000047882 */ /* 0x000fe20000000000 */
[----:B------:R-:W-:Y:S01]  /*39a0*/  NOP ;  /* 0x0000000000007918 */ /* 0x000fe20000000000 */
[----:B------:R-:W-:Y:S01]  /*39b0*/  ULEA UR5, UR61, UR4, 0x18 ;  /* 0x000000043d057291 */ /* 0x000fe2000f8ec0ff */
[----:B------:R-:W-:Y:S02]  /*39c0*/  UMOV UR6, 0x400 ;  /* 0x0000040000067882 */ /* 0x000fe40000000000 */
[----:B------:R-:W-:-:S06]  /*39d0*/  ULEA UR6, UR61, UR6, 0x18 ;  /* 0x000000063d067291 */ /* 0x000fcc000f8ec0ff */
[----:B------:R-:W2:Y:S02]  /*39e0*/  LDS.U8 R0, [UR5+0x1c] ;  /* 0x00001c05ff007984 */ /* 0x000ea40008000000 */
[----:B--2---:R-:W-:-:S13]  /*39f0*/  ISETP.NE.AND P0, PT, R0, RZ, PT ;  /* 0x000000ff0000720c */ /* 0x004fda0003f05270 */
[----:B------:R-:W-:Y:S05]  /*3a00*/  @P0 BRA `(.L_x_74) ;  /* 0x0000000000580947 */ /* 0x000fea0003800000 */
[----:B------:R-:W-:-:S13]  /*3a10*/  ELECT P0, URZ, PT ;  /* 0x0000000000ff782f */ /* 0x000fda0003800000 */
[----:B------:R-:W-:Y:S05]  /*3a20*/  @!P0 BRA `(.L_x_75) ;  /* 0x0000000000608947 */ /* 0x000fea0003800000 */
[----:B------:R-:W-:Y:S01]  /*3a30*/  UMOV UR4, 0x10 ;  /* 0x0000001000047882 */ /* 0x000fe20000000000 */
[----:B------:R-:W-:Y:S01]  /*3a40*/  HFMA2 R0, -RZ, RZ, 0, 5.9604644775390625e-08 ;  /* 0x00000001ff007431 */ /* 0x000fe200000001ff */
[----:B------:R-:W-:-:S03]  /*3a50*/  MOV R3, 0xffff ;  /* 0x0000ffff00037802 */ /* 0x000fc60000000f00 */
[----:B------:R-:W-:Y:S04]  /*3a60*/  DEPBAR.LE SB2, 0x36 ;  /* 0x0000ad800000791a */ /* 0x000fe80000000000 */
[----:B------:R-:W2:Y:S02]  /*3a70*/  UTCATOMSWS.FIND_AND_SET.ALIGN UP0, UR4, UR4 ;  /* 0x00000004000475e3 */ /* 0x000ea40008000800 */
[----:B--2---:R-:W-:Y:S01]  /*3a80*/  MOV R4, UR4 ;  /* 0x0000000400047c02 */ /* 0x004fe20008000f00 */
[----:B------:R-:W-:Y:S06]  /*3a90*/  BRA.U UP0, `(.L_x_76) ;  /* 0x0000000100187547 */ /* 0x000fec000b800000 */
.L_x_77:
[----:B------:R-:W-:Y:S05]  /*3aa0*/  NANOSLEEP 0x64 ;  /* 0x000000640000795d */ /* 0x000fea0003800000 */
[----:B------:R-:W-:-:S05]  /*3ab0*/  UMOV UR4, 0x10 ;  /* 0x0000001000047882 */ /* 0x000fca0000000000 */
[----:B------:R-:W-:Y:S04]  /*3ac0*/  DEPBAR.LE SB2, 0x36 ;  /* 0x0000ad800000791a */ /* 0x000fe80000000000 */
[----:B------:R-:W2:Y:S02]  /*3ad0*/  UTCATOMSWS.FIND_AND_SET.ALIGN UP0, UR4, UR4 ;  /* 0x00000004000475e3 */ /* 0x000ea40008000800 */
[----:B--2---:R-:W-:Y:S01]  /*3ae0*/  MOV R4, UR4 ;  /* 0x0000000400047c02 */ /* 0x004fe20008000f00 */
[----:B------:R-:W-:Y:S05]  /*3af0*/  BRA.U !UP0, `(.L_x_77) ;  /* 0xfffffffd08e87547 */ /* 0x000fea000b83ffff */
.L_x_76:
[-C--:B------:R-:W-:Y:S02]  /*3b00*/  SHF.L.U32 R3, R3, R4.reuse, RZ ;  /* 0x0000000403037219 */ /* 0x080fe400000006ff */
[----:B------:R-:W-:Y:S01]  /*3b10*/  SHF.L.U32 R0, R0, R4, RZ ;  /* 0x0000000400007219 */ /* 0x000fe200000006ff */
[----:B------:R-:W-:Y:S02]  /*3b20*/  IMAD.SHL.U32 R4, R4, 0x20, RZ ;  /* 0x0000002004047824 */ /* 0x000fe400078e00ff */
[----:B------:R2:W-:Y:S04]  /*3b30*/  ATOMS.OR RZ, [UR5+0x14], R3 ;  /* 0x00001403ffff798c */ /* 0x0005e8000b000005 */
[----:B------:R2:W-:Y:S04]  /*3b40*/  ATOMS.OR RZ, [UR5+0x18], R0 ;  /* 0x00001800ffff798c */ /* 0x0005e8000b000005 */
[----:B------:R2:W-:Y:S01]  /*3b50*/  STS [UR6+0x220], R4 ;  /* 0x00022004ff007988 */ /* 0x0005e20008000806 */
[----:B------:R-:W-:Y:S05]  /*3b60*/  BRA `(.L_x_75) ;  /* 0x0000000000107947 */ /* 0x000fea0003800000 */
.L_x_74:
[----:B------:R-:W-:Y:S02]  /*3b70*/  MOV R0, 0xffffffff ;  /* 0xffffffff00007802 */ /* 0x000fe40000000f00 */
[----:B------:R-:W-:-:S03]  /*3b80*/  MOV R4, 0x3bb0 ;  /* 0x00003bb000047802 */ /* 0x000fc60000000f00 */
[----:B------:R2:W-:Y:S04]  /*3b90*/  STS [UR6+0x220], R0 ;  /* 0x00022000ff007988 */ /* 0x0005e80008000806 */
[----:B-12--5:R-:W-:Y:S05]  /*3ba0*/  CALL.REL.NOINC `($__internal_1_$__cuda_sm10x_tcgen05_guardrail_trap_phase_invalid_during_alloc) ;  /* 0x0000004c00b47944 */ /* 0x026fea0003c00000 */
.L_x_75:
[----:B------:R-:W-:Y:S05]  /*3bb0*/  WARPSYNC.ALL ;  /* 0x0000000000007948 */ /* 0x000fea0003800000 */
[----:B------:R-:W3:Y:S01]  /*3bc0*/  S2UR UR4, SR_CgaCtaId ;  /* 0x00000000000479c3 */ /* 0x000ee20000008800 */
[----:B------:R-:W-:Y:S01]  /*3bd0*/  UMOV UR18, 0x400 ;  /* 0x0000040000127882 */ /* 0x000fe20000000000 */
[----:B------:R-:W-:-:S06]  /*3be0*/  NOP ;  /* 0x0000000000007918 */ /* 0x000fcc0000000000 */
[----:B------:R-:W-:Y:S06]  /*3bf0*/  BAR.ARV 0x6, 0xa0 ;  /* 0x0182800000007b1d */ /* 0x000fec0000002000 */
[----:B------:R-:W4:Y:S01]  /*3c00*/  LDCU UR5, c[0x0][0x38c] ;  /* 0x00007180ff0577ac */ /* 0x000f220008000800 */
[----:B------:R-:W-:Y:S01]  /*3c10*/  LOP3.LUT R2, R2, 0xffff, RZ, 0xc0, !PT ;  /* 0x0000ffff02027812 */ /* 0x000fe200078ec0ff */
[----:B------:R-:W-:Y:S01]  /*3c20*/  IMAD.MOV.U32 R11, RZ, RZ, 0x1 ;  /* 0x00000001ff0b7424 */ /* 0x000fe200078e00ff */
[----:B------:R-:W-:Y:S01]  /*3c30*/  CS2R R8, SRZ ;  /* 0x0000000000087805 */ /* 0x000fe2000001ff00 */
[----:B------:R-:W1:Y:S01]  /*3c40*/  LDCU UR8, c[0x0][0x38c] ;  /* 0x00007180ff0877ac */ /* 0x000e620008000800 */
[----:B------:R-:W-:Y:S01]  /*3c50*/  R2UR UR20, R2 ;  /* 0x00000000021472ca */ /* 0x000fe200000e0000 */
[----:B------:R-:W-:Y:S01]  /*3c60*/  IMAD.MOV.U32 R10, RZ, RZ, RZ ;  /* 0x000000ffff0a7224 */ /* 0x000fe200078e00ff */
[----:B------:R-:W-:Y:S01]  /*3c70*/  UMOV UR22, URZ ;  /* 0x000000ff00167c82 */ /* 0x000fe20008000000 */
[----:B------:R-:W-:Y:S01]  /*3c80*/  UMOV UR14, URZ ;  /* 0x000000ff000e7c82 */ /* 0x000fe20008000000 */
[----:B---3--:R-:W-:Y:S01]  /*3c90*/  ULEA UR18, UR4, UR18, 0x18 ;  /* 0x0000001204127291 */ /* 0x008fe2000f8ec0ff */
[----:B------:R-:W-:Y:S01]  /*3ca0*/  UMOV UR26, 0x0 ;  /* 0x00000000001a7882 */ /* 0x000fe20000000000 */
[----:B------:R-:W-:-:S02]  /*3cb0*/  UMOV UR27, 0x4180010 ;  /* 0x04180010001b7882 */ /* 0x000fc40000000000 */
[----:B------:R-:W-:Y:S02]  /*3cc0*/  UIADD3 UR6, UPT, UPT, UR18, 0x3400, URZ ;  /* 0x0000340012067890 */ /* 0x000fe4000fffe0ff */
[----:B------:R-:W-:Y:S02]  /*3cd0*/  UIADD3 UR7, UPT, UPT, UR18, 0x18400, URZ ;  /* 0x0001840012077890 */ /* 0x000fe4000fffe0ff */
[----:B----4-:R-:W-:Y:S01]  /*3ce0*/  UIADD3 UR5, UPT, UPT, UR5, 0x3f, URZ ;  /* 0x0000003f05057890 */ /* 0x010fe2000fffe0ff */
[----:B--2---:R-:W2:Y:S01]  /*3cf0*/  LDS R0, [UR18+0x220] ;  /* 0x00022012ff007984 */ /* 0x004ea20008000800 */
[----:B------:R-:W-:Y:S02]  /*3d00*/  USHF.R.U32.HI UR6, URZ, 0x4, UR6 ;  /* 0x00000004ff067899 */ /* 0x000fe40008011606 */
[----:B------:R-:W-:Y:S02]  /*3d10*/  USHF.R.S32.HI UR4, URZ, 0x1f, UR5 ;  /* 0x0000001fff047899 */ /* 0x000fe40008011405 */
[----:B------:R-:W-:-:S02]  /*3d20*/  ULOP3.LUT UR6, UR6, 0x3fff, URZ, 0xc0, !UPT ;  /* 0x00003fff06067892 */ /* 0x000fc4000f8ec0ff */
[----:B------:R-:W-:Y:S02]  /*3d30*/  ULEA.HI UR4, UR4, UR5, URZ, 0x6 ;  /* 0x0000000504047291 */ /* 0x000fe4000f8f30ff */
[----:B------:R-:W-:Y:S02]  /*3d40*/  USHF.R.U32.HI UR5, URZ, 0x4, UR7 ;  /* 0x00000004ff057899 */ /* 0x000fe40008011607 */
[----:B------:R-:W-:Y:S02]  /*3d50*/  USHF.R.S32.HI UR28, URZ, 0x6, UR4 ;  /* 0x00000006ff1c7899 */ /* 0x000fe40008011404 */
[----:B------:R-:W-:Y:S02]  /*3d60*/  ULOP3.LUT UR4, UR5, 0x3fff, URZ, 0xc0, !UPT ;  /* 0x00003fff05047892 */ /* 0x000fe4000f8ec0ff */
[----:B------:R-:W-:Y:S02]  /*3d70*/  UISETP.LT.AND UP0, UPT, UR28, 0x1, UPT ;  /* 0x000000011c00788c */ /* 0x000fe4000bf01270 */
[----:B------:R-:W-:-:S02]  /*3d80*/  ULOP3.LUT UR21, UR6, 0x10000, URZ, 0xfc, !UPT ;  /* 0x0001000006157892 */ /* 0x000fc4000f8efcff */
[----:B------:R-:W-:Y:S02]  /*3d90*/  USEL UR29, UR28, 0x1, !UP0 ;  /* 0x000000011c1d7887 */ /* 0x000fe4000c000000 */
[----:B------:R-:W-:Y:S02]  /*3da0*/  ULOP3.LUT UR4, UR4, 0x10000, URZ, 0xfc, !UPT ;  /* 0x0001000004047892 */ /* 0x000fe4000f8efcff */
[----:B------:R-:W-:Y:S02]  /*3db0*/  UIADD3 UR29, UPT, UPT, -UR29, URZ, URZ ;  /* 0x000000ff1d1d7290 */ /* 0x000fe4000fffe1ff */
[----:B-1----:R-:W-:Y:S01]  /*3dc0*/  UISETP.GE.AND UP4, UPT, UR8, 0x1, UPT ;  /* 0x000000010800788c */ /* 0x002fe2000bf86270 */
[----:B------:R-:W-:Y:S01]  /*3dd0*/  UMOV UR24, 0x0 ;  /* 0x0000000000187882 */ /* 0x000fe20000000000 */
[----:B------:R-:W-:Y:S01]  /*3de0*/  UMOV UR25, 0x4180010 ;  /* 0x0418001000197882 */ /* 0x000fe20000000000 */
[----:B--2---:R-:W-:-:S15]  /*3df0*/  R2UR UR30, R0 ;  /* 0x00000000001e72ca */ /* 0x004fde00000e0000 */
.L_x_84:
[----:B------:R-:W-:Y:S02]  /*3e00*/  LEA R0, R10, UR18, 0x3 ;  /* 0x000000120a007c11 */ /* 0x000fe4000f8e18ff */
[----:B------:R-:W-:Y:S02]  /*3e10*/  SHF.L.U32 R2, R9, 0x1f, RZ ;  /* 0x0000001f09027819 */ /* 0x000fe400000006ff */
[----:B------:R-:W-:Y:S01]  /*3e20*/  PLOP3.LUT P0, PT, PT, PT, UP4, 0x80, 0x8 ;  /* 0x000000000008781c */ /* 0x000fe20003f0f048 */
[----:B------:R-:W-:Y:S01]  /*3e30*/  VIADD R3, R0, 0x180 ;  /* 0x0000018000037836 */ /* 0x000fe20000000000 */
[----:B-1----:R-:W1:Y:S02]  /*3e40*/  SYNCS.PHASECHK.TRANS64.TRYWAIT P1, [R0+URZ+0x170], R2 ;  /* 0x00017002000075a7 */ /* 0x002e6400080211ff */
[----:B-1-3--:R-:W-:Y:S09]  /*3e50*/  @!P1 BRA `(.L_x_78) ;  /* 0x0000004400d49947 */ /* 0x00aff20003800000 */
.L_x_171:
[----:B------:R-:W-:Y:S01]  /*3e60*/  LEA R4, R10, UR18, 0x4 ;  /* 0x000000120a047c11 */ /* 0x000fe2000f8e20ff */
[----:B------:R-:W-:Y:S01]  /*3e70*/  @UP4 ULEA UR5, UR14, UR18, 0x3 ;  /* 0x000000120e054291 */ /* 0x000fe2000f8e18ff */
[----:B------:R-:W-:Y:S01]  /*3e80*/  PLOP3.LUT P2, PT, PT, PT, PT, 0x80, 0x8 ;  /* 0x000000000008781c */ /* 0x000fe20003f4f070 */
[----:B------:R-:W-:Y:S01]  /*3e90*/  ULEA UR23, UR22, UR18, 0x3 ;  /* 0x0000001216177291 */ /* 0x000fe2000f8e18ff */
[----:B------:R-:W-:Y:S02]  /*3ea0*/  PRMT R3, RZ, 0x654, R3 ;  /* 0x00000654ff037816 */ /* 0x000fe40000000003 */
[----:B------:R-:W2:Y:S01]  /*3eb0*/  LDS.128 R4, [R4+0x200] ;  /* 0x0002000004047984 */ /* 0x000ea20000000c00 */
[----:B-1----:R-:W-:Y:S02]  /*3ec0*/  @P0 SHF.L.U32 R2, R8, 0x1f, RZ ;  /* 0x0000001f08020819 */ /* 0x002fe400000006ff */
[----:B------:R-:W-:Y:S01]  /*3ed0*/  SHF.L.U32 R0, R11, 0x1f, RZ ;  /* 0x0000001f0b007819 */ /* 0x000fe200000006ff */
[----:B------:R-:W-:Y:S01]  /*3ee0*/  @!PT LDS RZ, [RZ] ;  /* 0x00000000fffff984 */ /* 0x000fe20000000800 */
[----:B------:R-:W-:Y:S01]  /*3ef0*/  @!PT LDS RZ, [RZ] ;  /* 0x00000000fffff984 */ /* 0x000fe20000000800 */
[----:B------:R-:W-:Y:S01]  /*3f00*/  @!PT LDS RZ, [RZ] ;  /* 0x00000000fffff984 */ /* 0x000fe20000000800 */
[----:B------:R-:W-:Y:S01]  /*3f10*/  @!PT LDS RZ, [RZ] ;  /* 0x00000000fffff984 */ /* 0x000fe20000000800 */
[----:B------:R1:W-:Y:S06]  /*3f20*/  MEMBAR.ALL.CTA ;  /* 0x0000000000007992 */ /* 0x0003ec0000008000 */
[----:B-1----:R-:W1:Y:S02]  /*3f30*/  FENCE.VIEW.ASYNC.S ;  /* 0x00000000000073c6 */ /* 0x002e640000000000 */
[----:B-1----:R1:W-:Y:S01]  /*3f40*/  SYNCS.ARRIVE.TRANS64.RED.A1T0 RZ, [R3+URZ], RZ ;  /* 0x000000ff03ff79a7 */ /* 0x0023e200081004ff */
[----:B------:R1:W3:Y:S01]  /*3f50*/  @P0 SYNCS.PHASECHK.TRANS64.TRYWAIT P2, [UR5], R2 ;  /* 0x00000002ff0005a7 */ /* 0x0002e20008041105 */
[----:B------:R-:W-:Y:S01]  /*3f60*/  ULEA.HI UR5, UR22, UR22, URZ, 0x1 ;  /* 0x0000001616057291 */ /* 0x000fe2000f8f08ff */
[----:B--2---:R-:W-:-:S03]  /*3f70*/  LOP3.LUT P1, RZ, R6, 0x1, RZ, 0xc0, !PT ;  /* 0x0000000106ff7812 */ /* 0x004fc6000782c0ff */
[----:B------:R-:W-:Y:S02]  /*3f80*/  ULOP3.LUT UR6, UR5, 0xffe, URZ, 0xc0, !UPT ;  /* 0x00000ffe05067892 */ /* 0x000fe4000f8ec0ff */
[----:B------:R-:W-:Y:S02]  /*3f90*/  USHF.R.U32.HI UR19, URZ, 0x1, UR5 ;  /* 0x00000001ff137899 */ /* 0x000fe40008011605 */
[----:B------:R-:W-:Y:S02]  /*3fa0*/  UIADD3 UR5, UPT, UPT, -UR6, UR22, URZ ;  /* 0x0000001606057290 */ /* 0x000fe4000fffe1ff */
[----:B------:R-:W-:-:S04]  /*3fb0*/  UIMAD UR19, UR19, 0x60, UR30 ;  /* 0x00000060131378a4 */ /* 0x000fc8000f8e021e */
[----:B------:R-:W-:Y:S01]  /*3fc0*/  ULEA UR19, UR5, UR19, 0x14 ;  /* 0x0000001305137291 */ /* 0x000fe2000f8ea0ff */
[----:B------:R-:W2:Y:S02]  /*3fd0*/  SYNCS.PHASECHK.TRANS64.TRYWAIT P0, [UR23+0x1b0], R0 ;  /* 0x0001b000ff0075a7 */ /* 0x000ea40008001117 */
[----:B-123--:R-:W-:Y:S09]  /*3fe0*/  @!P0 BRA `(.L_x_79) ;  /* 0x0000004400848947 */ /* 0x00eff20003800000 */
.L_x_173:
[----:B------:R-:W-:Y:S01]  /*3ff0*/  IADD3 R10, PT, PT, R10, 0x1, RZ ;  /* 0x000000010a0a7810 */ /* 0x000fe20007ffe0ff */
[----:B------:R-:W-:Y:S06]  /*4000*/  BRA.U !UP4, `(.L_x_80) ;  /* 0x000000010c987547 */ /* 0x000fec000b800000 */
[----:B------:R-:W-:Y:S01]  /*4010*/  UPLOP3.LUT UP2, UPT, UPT, UPT, UPT, 0x40, 0x4 ;  /* 0x000000000004789c */ /* 0x000fe20003f4e870 */
[----:B------:R-:W-:Y:S01]  /*4020*/  UMOV UR16, UR29 ;  /* 0x0000001d00107c82 */ /* 0x000fe20008000000 */
[----:B------:R-:W-:Y:S01]  /*4030*/  UMOV UR15, UR28 ;  /* 0x0000001c000f7c82 */ /* 0x000fe20008000000 */
[----:B------:R-:W-:-:S08]  /*4040*/  UMOV UR5, UR14 ;  /* 0x0000000e00057c82 */ /* 0x000fd00008000000 */
.L_x_83:
[----:B------:R-:W-:Y:S02]  /*4050*/  UIADD3 UR16, UPT, UPT, UR16, 0x1, URZ ;  /* 0x0000000110107890 */ /* 0x000fe4000fffe0ff */
[----:B--2---:R-:W-:Y:S02]  /*4060*/  ULEA UR7, UR5, UR18, 0x3 ;  /* 0x0000001205077291 */ /* 0x004fe4000f8e18ff */
[----:B------:R-:W-:Y:S01]  /*4070*/  UISETP.NE.AND UP3, UPT, UR16, URZ, UPT ;  /* 0x000000ff1000728c */ /* 0x000fe2000bf65270 */
[----:B---3--:R-:W-:Y:S10]  /*4080*/  @P2 BRA `(.L_x_81) ;  /* 0x00000000000c2947 */ /* 0x008ff40003800000 */
[----:B-1----:R-:W-:Y:S04]  /*4090*/  SHF.L.U32 R2, R8, 0x1f, RZ ;  /* 0x0000001f08027819 */ /* 0x002fe800000006ff */
[----:B------:R-:W1:Y:S02]  /*40a0*/  SYNCS.PHASECHK.TRANS64.TRYWAIT P0, [UR7], R2 ;  /* 0x00000002ff0075a7 */ /* 0x000e640008001107 */
[----:B-1----:R-:W-:Y:S05]  /*40b0*/  @!P0 BRA `(.L_x_82) ;  /* 0x0000004400688947 */ /* 0x002fea0003800000 */
.L_x_81:
[----:B------:R-:W-:Y:S01]  /*40c0*/  UISETP.NE.AND UP0, UPT, UR15, 0x1, UPT ;  /* 0x000000010f00788c */ /* 0x000fe2000bf05270 */
[----:B------:R-:W-:Y:S01]  /*40d0*/  PLOP3.LUT P2, PT, PT, PT, PT, 0x80, 0x8 ;  /* 0x000000000008781c */ /* 0x000fe20003f4f070 */
[----:B------:R-:W-:Y:S02]  /*40e0*/  UIADD3 UR6, UPT, UPT, UR5, 0x1, URZ ;  /* 0x0000000105067890 */ /* 0x000fe4000fffe0ff */
[----:B------:R-:W-:Y:S02]  /*40f0*/  UIADD3 UR17, UPT, UPT, UR7, 0xa8, URZ ;  /* 0x000000a807117890 */ /* 0x000fe4000fffe0ff */
[----:B------:R-:W-:Y:S01]  /*4100*/  UISETP.NE.AND UP1, UPT, UR6, 0x15, UPT ;  /* 0x000000150600788c */ /* 0x000fe2000bf25270 */
[----:B------:R-:W-:Y:S01]  /*4110*/  PLOP3.LUT P0, PT, PT, PT, UP0, 0x80, 0x8 ;  /* 0x000000000008781c */ /* 0x000fe20003f0f008 */
[----:B------:R-:W-:Y:S02]  /*4120*/  UIADD3 UR15, UPT, UPT, UR15, -0x1, URZ ;  /* 0xffffffff0f0f7890 */ /* 0x000fe4000fffe0ff */
[----:B------:R-:W-:Y:S02]  /*4130*/  USEL UR8, URZ, 0x1, UP1 ;  /* 0x00000001ff087887 */ /* 0x000fe40008800000 */
[----:B------:R-:W-:Y:S01]  /*4140*/  USEL UR14, UR6, URZ, UP1 ;  /* 0x000000ff060e7287 */ /* 0x000fe20008800000 */
[----:B------:R-:W-:Y:S01]  /*4150*/  UMOV UR7, 0x80004020 ;  /* 0x8000402000077882 */ /* 0x000fe20000000000 */
[----:B------:R-:W-:Y:S02]  /*4160*/  UMOV UR9, 0x80004020 ;  /* 0x8000402000097882 */ /* 0x000fe40000000000 */
[----:B------:R-:W-:Y:S01]  /*4170*/  @UP0 ULEA UR6, UR14, UR18, 0x3 ;  /* 0x000000120e060291 */ /* 0x000fe2000f8e18ff */
[----:B------:R-:W-:Y:S01]  /*4180*/  LOP3.LUT R8, R8, UR8, RZ, 0x3c, !PT ;  /* 0x0000000808087c12 */ /* 0x000fe2000f8e3cff */
[----:B------:R-:W-:Y:S01]  /*4190*/  ULEA UR8, UR5, UR21, 0x8 ;  /* 0x0000001505087291 */ /* 0x000fe2000f8e40ff */
[----:B------:R-:W-:Y:S02]  /*41a0*/  UMOV UR13, 0x80004020 ;  /* 0x80004020000d7882 */ /* 0x000fe40000000000 */
[----:B-1----:R-:W-:Y:S01]  /*41b0*/  @P0 SHF.L.U32 R0, R8, 0x1f, RZ ;  /* 0x0000001f08000819 */ /* 0x002fe200000006ff */
[----:B------:R-:W-:Y:S01]  /*41c0*/  UIADD3 UR10, UPT, UPT, UR8, 0x2, URZ ;  /* 0x00000002080a7890 */ /* 0x000fe2000fffe0ff */
[----:B------:R-:W-:Y:S02]  /*41d0*/  UMOV UR11, 0x80004020 ;  /* 0x80004020000b7882 */ /* 0x000fe40000000000 */
[----:B------:R2:W3:Y:S01]  /*41e0*/  @P0 SYNCS.PHASECHK.TRANS64.TRYWAIT P2, [UR6], R0 ;  /* 0x00000000ff0005a7 */ /* 0x0004e20008041106 */
[----:B------:R-:W-:Y:S03]  /*41f0*/  UIMAD UR6, UR5, 0x180, UR4 ;  /* 0x00000180050678a4 */ /* 0x000fe6000f8e0204 */
[----:B------:R-:W-:Y:S01]  /*4200*/  UMOV UR5, UR14 ;  /* 0x0000000e00057c82 */ /* 0x000fe20008000000 */
[----:B------:R-:W-:Y:S05]  /*4210*/  UIADD3 UR12, UPT, UPT, UR6, 0x2, URZ ;  /* 0x00000002060c7890 */ /* 0x000fea000fffe0ff */
[----:B------:R2:W-:Y:S01]  /*4220*/  UTCQMMA gdesc[UR8], gdesc[UR6], tmem[UR19], tmem[UR26], idesc[UR27], UP2 ;  /* 0x00ff1a06080075ea */ /* 0x0005e20009000313 */
[----:B------:R-:W-:Y:S03]  /*4230*/  UPLOP3.LUT UP2, UPT, UPT, UPT, UPT, 0x80, 0x8 ;  /* 0x000000000008789c */ /* 0x000fe60003f4f070 */
[----:B------:R2:W-:Y:S01]  /*4240*/  UTCQMMA gdesc[UR10], gdesc[UR12], tmem[UR19], tmem[UR24], idesc[UR25], UPT ;  /* 0x00ff180c0a0075ea */ /* 0x0005e2000b800313 */
[----:B------:R2:W-:Y:S01]  /*4250*/  UTCBAR.MULTICAST [UR17], URZ, UR20 ;  /* 0x000000ff110073e9 */ /* 0x0005e20008000814 */
[----:B------:R-:W-:Y:S06]  /*4260*/  BRA.U UP3, `(.L_x_83) ;  /* 0xfffffffd03787547 */ /* 0x000fec000b83ffff */
.L_x_80:
[----:B------:R-:W-:Y:S01]  /*4270*/  UIADD3 UR5, UPT, UPT, UR22, 0x1, URZ ;  /* 0x0000000116057890 */ /* 0x000fe2000fffe0ff */
[C---:B------:R-:W-:Y:S01]  /*4280*/  ISETP.NE.AND P0, PT, R10.reuse, 0x2, PT ;  /* 0x000000020a00780c */ /* 0x040fe20003f05270 */
[----:B--2---:R-:W-:Y:S02]  /*4290*/  UIADD3 UR6, UPT, UPT, UR23, 0x190, URZ ;  /* 0x0000019017067890 */ /* 0x004fe4000fffe0ff */
[----:B------:R-:W-:Y:S01]  /*42a0*/  UISETP.NE.AND UP0, UPT, UR5, 0x4, UPT ;  /* 0x000000040500788c */ /* 0x000fe2000bf05270 */
[----:B-1----:R-:W-:Y:S02]  /*42b0*/  SEL R0, RZ, 0x1, P0 ;  /* 0x00000001ff007807 */ /* 0x002fe40000000000 */
[----:B------:R-:W-:Y:S01]  /*42c0*/  SEL R10, R10, RZ, P0 ;  /* 0x000000ff0a0a7207 */ /* 0x000fe20000000000 */
[----:B------:R-:W-:Y:S01]  /*42d0*/  USEL UR7, URZ, 0x1, UP0 ;  /* 0x00000001ff077887 */ /* 0x000fe20008000000 */
[----:B------:R-:W-:Y:S01]  /*42e0*/  LOP3.LUT R9, R9, R0, RZ, 0x3c, !PT ;  /* 0x0000000009097212 */ /* 0x000fe200078e3cff */
[----:B------:R-:W-:Y:S01]  /*42f0*/  USEL UR22, UR5, URZ, UP0 ;  /* 0x000000ff05167287 */ /* 0x000fe20008000000 */
[----:B------:R1:W-:Y:S03]  /*4300*/  UTCBAR [UR6], URZ ;  /* 0x000000ff060073e9 */ /* 0x0003e600080000ff */
[----:B------:R-:W-:Y:S01]  /*4310*/  LOP3.LUT R11, R11, UR7, RZ, 0x3c, !PT ;  /* 0x000000070b0b7c12 */ /* 0x000fe2000f8e3cff */
[----:B------:R-:W-:Y:S07]  /*4320*/  @P1 BRA `(.L_x_84) ;  /* 0xfffffff800b41947 */ /* 0x000fee000383ffff */
[----:B------:R-:W2:Y:S01]  /*4330*/  S2UR UR8, SR_CgaCtaId ;  /* 0x00000000000879c3 */ /* 0x000ea20000008800 */
[----:B------:R-:W-:Y:S01]  /*4340*/  ELECT P0, URZ, PT ;  /* 0x0000000000ff782f */ /* 0x000fe20003800000 */
[----:B------:R-:W-:Y:S01]  /*4350*/  IMAD.MOV.U32 R0, RZ, RZ, 0x1 ;  /* 0x00000001ff007424 */ /* 0x000fe200078e00ff */
[----:B------:R-:W-:Y:S01]  /*4360*/  UIADD3 UR18, UPT, UPT, UR18, 0x1b0, URZ ;  /* 0x000001b012127890 */ /* 0x000fe2000fffe0ff */
[----:B------:R-:W-:Y:S01]  /*4370*/  SHF.L.U32 R2, R11, 0x1f, RZ ;  /* 0x0000001f0b027819 */ /* 0x000fe200000006ff */
[----:B------:R-:W-:-:S03]  /*4380*/  UMOV UR4, 0x40 ;  /* 0x0000004000047882 */ /* 0x000fc60000000000 */
[----:B------:R-:W-:Y:S01]  /*4390*/  UVIRTCOUNT.DEALLOC.SMPOOL 0x80 ;  /* 0x000000800000784c */ /* 0x000fe20000000000 */
[----:B--2---:R-:W-:Y:S02]  /*43a0*/  ULEA UR8, UR8, UR4, 0x18 ;  /* 0x0000000408087291 */ /* 0x004fe4000f8ec0ff */
[----:B------:R-:W-:-:S07]  /*43b0*/  ULEA UR4, UR22, UR18, 0x3 ;  /* 0x0000001216047291 */ /* 0x000fce000f8e18ff */
[----:B------:R2:W-:Y:S02]  /*43c0*/  @P0 STS.U8 [UR8+0x1c], R0 ;  /* 0x00001c00ff000988 */ /* 0x0005e40008000008 */
[----:B------:R-:W4:Y:S02]  /*43d0*/  SYNCS.PHASECHK.TRANS64.TRYWAIT P0, [UR4], R2 ;  /* 0x00000002ff0075a7 */ /* 0x000f240008001104 */
[----:B--2-4-:R-:W-:Y:S05]  /*43e0*/  @!P0 BRA `(.L_x_85) ;  /* 0x0000004000b48947 */ /* 0x014fea0003800000 */
.L_x_176:
[----:B------:R-:W-:-:S04]  /*43f0*/  UIADD3 UR4, UPT, UPT, UR22, 0x1, URZ ;  /* 0x0000000116047890 */ /* 0x000fc8000fffe0ff */
[----:B------:R-:W-:-:S04]  /*4400*/  UISETP.NE.AND UP0, UPT, UR4, 0x4, UPT ;  /* 0x000000040400788c */ /* 0x000fc8000bf05270 */
[----:B-1----:R-:W-:Y:S02]  /*4410*/  USEL UR6, URZ, 0x1, UP0 ;  /* 0x00000001ff067887 */ /* 0x002fe40008000000 */
[----:B------:R-:W-:-:S04]  /*4420*/  USEL UR4, UR4, URZ, UP0 ;  /* 0x000000ff04047287 */ /* 0x000fc80008000000 */
[----:B------:R-:W-:Y:S01]  /*4430*/  ULEA UR5, UR4, UR18, 0x3 ;  /* 0x0000001204057291 */ /* 0x000fe2000f8e18ff */
[----:B--2---:R-:W-:-:S04]  /*4440*/  LOP3.LUT R2, R11, UR6, RZ, 0x3c, !PT ;  /* 0x000000060b027c12 */ /* 0x004fc8000f8e3cff */
[----:B------:R-:W-:-:S04]  /*4450*/  SHF.L.U32 R3, R2, 0x1f, RZ ;  /* 0x0000001f02037819 */ /* 0x000fc800000006ff */
[----:B------:R-:W1:Y:S02]  /*4460*/  SYNCS.PHASECHK.TRANS64.TRYWAIT P0, [UR5], R3 ;  /* 0x00000003ff0075a7 */ /* 0x000e640008001105 */
[----:B-1----:R-:W-:Y:S05]  /*4470*/  @!P0 BRA `(.L_x_86) ;  /* 0x0000004000a88947 */ /* 0x002fea0003800000 */
.L_x_178:
        /* <DEDUP_REMOVED lines=9> */
.L_x_180:
[----:B------:R-:W-:-:S04]  /*4510*/  UIADD3 UR4, UPT, UPT, UR4, 0x1, URZ ;  /* 0x0000000104047890 */ /* 0x000fc8000fffe0ff */
[----:B------:R-:W-:-:S04]  /*4520*/  UISETP.NE.AND UP0, UPT, UR4, 0x4, UPT ;  /* 0x000000040400788c */ /* 0x000fc8000bf05270 */
[----:B------:R-:W-:Y:S02]  /*4530*/  USEL UR5, URZ, 0x1, UP0 ;  /* 0x00000001ff057887 */ /* 0x000fe40008000000 */
[----:B------:R-:W-:-:S04]  /*4540*/  USEL UR4, UR4, URZ, UP0 ;  /* 0x000000ff04047287 */ /* 0x000fc80008000000 */
[----:B------:R-:W-:Y:S01]  /*4550*/  ULEA UR4, UR4, UR18, 0x3 ;  /* 0x0000001204047291 */ /* 0x000fe2000f8e18ff */
[----:B------:R-:W-:-:S04]  /*4560*/  LOP3.LUT R2, R2, UR5, RZ, 0x3c, !PT ;  /* 0x0000000502027c12 */ /* 0x000fc8000f8e3cff */
[----:B------:R-:W-:-:S04]  /*4570*/  SHF.L.U32 R2, R2, 0x1f, RZ ;  /* 0x0000001f02027819 */ /* 0x000fc800000006ff */
[----:B------:R-:W2:Y:S02]  /*4580*/  SYNCS.PHASECHK.TRANS64.TRYWAIT P0, [UR4], R2 ;  /* 0x00000002ff0075a7 */ /* 0x000ea40008001104 */
[----:B--2---:R-:W-:Y:S05]  /*4590*/  @!P0 BRA `(.L_x_88) ;  /* 0x0000004000908947 */ /* 0x004fea0003800000 */
.L_x_182:
[----:B------:R-:W-:Y:S01]  /*45a0*/  NOP ;  /* 0x0000000000007918 */ /* 0x000fe20000000000 */
[----:B-1----:R-:W1:Y:S01]  /*45b0*/  LDS R0, [UR8+0x14] ;  /* 0x00001408ff007984 */ /* 0x002e620008000800 */
[----:B------:R-:W-:Y:S01]  /*45c0*/  ULOP3.LUT UR4, UR30, 0xffff, URZ, 0xc0, !UPT ;  /* 0x0000ffff1e047892 */ /* 0x000fe2000f8ec0ff */
[----:B------:R-:W-:Y:S01]  /*45d0*/  UMOV UR5, 0xffff ;  /* 0x0000ffff00057882 */ /* 0x000fe20000000000 */
[----:B------:R-:W-:Y:S02]  /*45e0*/  UMOV UR6, 0x1 ;  /* 0x0000000100067882 */ /* 0x000fe40000000000 */
[----:B------:R-:W-:-:S04]  /*45f0*/  USHF.R.U32.HI UR4, URZ, 0x5, UR4 ;  /* 0x00000005ff047899 */ /* 0x000fc80008011604 */
[----:B------:R-:W-:Y:S02]  /*4600*/  USHF.L.U32 UR5, UR5, UR4, URZ ;  /* 0x0000000405057299 */ /* 0x000fe400080006ff */
[----:B------:R-:W-:-:S04]  /*4610*/  USHF.L.U32 UR4, UR6, UR4, URZ ;  /* 0x0000000406047299 */ /* 0x000fc800080006ff */
[----:B-1----:R-:W-:-:S04]  /*4620*/  LOP3.LUT R0, R0, UR5, RZ, 0xc0, !PT ;  /* 0x0000000500007c12 */ /* 0x002fc8000f8ec0ff */
[----:B------:R-:W-:-:S13]  /*4630*/  ISETP.NE.AND P0, PT, R0, UR5, PT ;  /* 0x0000000500007c0c */ /* 0x000fda000bf05270 */
[----:B------:R-:W-:Y:S05]  /*4640*/  @P0 BRA `(.L_x_89) ;  /* 0x0000000000580947 */ /* 0x000fea0003800000 */
[----:B------:R-:W1:Y:S02]  /*4650*/  LDS R0, [UR8+0x18] ;  /* 0x00001808ff007984 */ /* 0x000e640008000800 */
[----:B-1----:R-:W-:-:S04]  /*4660*/  LOP3.LUT R0, R0, UR4, RZ, 0xc0, !PT ;  /* 0x0000000400007c12 */ /* 0x002fc8000f8ec0ff */
[----:B------:R-:W-:-:S13]  /*4670*/  ISETP.NE.AND P0, PT, R0, UR4, PT ;  /* 0x0000000400007c0c */ /* 0x000fda000bf05270 */
[----:B------:R-:W-:Y:S05]  /*4680*/  @P0 BRA `(.L_x_90) ;  /* 0x00000000003c0947 */ /* 0x000fea0003800000 */
[----:B------:R-:W1:Y:S01]  /*4690*/  S2R R2, SR_LANEID ;  /* 0x0000000000027919 */ /* 0x000e620000000000 */
[----:B------:R-:W-:-:S06]  /*46a0*/  ULOP3.LUT UR5, URZ, UR5, URZ, 0x33, !UPT ;  /* 0x00000005ff057292 */ /* 0x000fcc000f8e33ff */
[----:B------:R-:W-:-:S04]  /*46b0*/  IMAD.U32 R0, RZ, RZ, UR5 ;  /* 0x00000005ff007e24 */ /* 0x000fc8000f8e00ff */
[----:B------:R2:W4:Y:S02]  /*46c0*/  REDUX UR7, R0 ;  /* 0x00000000000773c4 */ /* 0x0005240000000000 */
[----:B------:R1:W-:Y:S01]  /*46d0*/  UTCATOMSWS.AND URZ, UR5 ;  /* 0x0000000500ff79e3 */ /* 0x0003e20008000000 */
[----:B--2---:R-:W-:Y:S01]  /*46e0*/  LOP3.LUT R0, RZ, UR4, RZ, 0x33, !PT ;  /* 0x00000004ff007c12 */ /* 0x004fe2000f8e33ff */
[----:B------:R-:W-:Y:S02]  /*46f0*/  VOTEU.ANY UR4, UPT, PT ;  /* 0x0000000000047886 */ /* 0x000fe400038e0100 */
[----:B------:R-:W-:Y:S02]  /*4700*/  UFLO.U32 UR4, UR4 ;  /* 0x00000004000472bd */ /* 0x000fe400080e0000 */
[----:B------:R-:W2:Y:S04]  /*4710*/  REDUX UR6, R0 ;  /* 0x00000000000673c4 */ /* 0x000ea80000000000 */
[----:B-1----:R-:W-:-:S02]  /*4720*/  ISETP.EQ.U32.AND P0, PT, R2, UR4, PT ;  /* 0x0000000402007c0c */ /* 0x002fc4000bf02070 */
[----:B----4-:R-:W-:-:S11]  /*4730*/  MOV R2, UR7 ;  /* 0x0000000700027c02 */ /* 0x010fd60008000f00 */
[----:B------:R1:W-:Y:S01]  /*4740*/  @P0 ATOMS.AND RZ, [UR8+0x14], R2 ;  /* 0x00001402ffff098c */ /* 0x0003e2000a800008 */
[----:B--2---:R-:W-:-:S05]  /*4750*/  IMAD.U32 R0, RZ, RZ, UR6 ;  /* 0x00000006ff007e24 */ /* 0x004fca000f8e00ff */
[----:B------:R1:W-:Y:S01]  /*4760*/  @P0 ATOMS.AND RZ, [UR8+0x18], R0 ;  /* 0x00001800ffff098c */ /* 0x0003e2000a800008 */
[----:B------:R-:W-:Y:S05]  /*4770*/  BRA `(.L_x_91) ;  /* 0x0000000000147947 */ /* 0x000fea0003800000 */
.L_x_90:
[----:B------:R-:W-:Y:S02]  /*4780*/  MOV R2, 0x47a0 ;  /* 0x000047a000027802 */ /* 0x000fe40000000f00 */
[----:B---3-5:R-:W-:Y:S05]  /*4790*/  CALL.REL.NOINC `($__internal_0_$__cuda_sm10x_tcgen05_guardrail_trap_col_being_dealloced_not_returned_by_alloc) ;  /* 0x0000004000ac7944 */ /* 0x028fea0003c00000 */
[----:B------:R-:W-:Y:S05]  /*47a0*/  BRA `(.L_x_91) ;  /* 0x0000000000087947 */ /* 0x000fea0003800000 */
.L_x_89:
[----:B------:R-:W-:Y:S02]  /*47b0*/  MOV R2, 0x47d0 ;  /* 0x000047d000027802 */ /* 0x000fe40000000f00 */
[----:B---3-5:R-:W-:Y:S05]  /*47c0*/  CALL.REL.NOINC `($__internal_2_$__cuda_sm10x_tcgen05_guardrail_trap_unallocated_columns_being_dealloced) ;  /* 0x0000004000b87944 */ /* 0x028fea0003c00000 */
.L_x_91:
[----:B------:R-:W-:Y:S01]  /*47d0*/  NOP ;  /* 0x0000000000007918 */ /* 0x000fe20000000000 */
[----:B------:R-:W-:Y:S05]  /*47e0*/  EXIT ;  /* 0x000000000000794d */ /* 0x000fea0003800000 */
.L_x_73:
[----:B------:R-:W-:-:S09]  /*47f0*/  UISETP.NE.OR UP0, UPT, UR20, 0x3, !UP3 ;  /* 0x000000031400788c */ /* 0x000fd2000df05670 */
[----:B------:R-:W-:Y:S05]  /*4800*/  BRA.U UP0, `(.L_x_92) ;  /* 0x0000000d00687547 */ /* 0x000fea000b800000 */
[----:B------:R-:W2:Y:S01]  /*4810*/  LDCU.64 UR4, c[0x0][0x888] ;  /* 0x00011100ff0477ac */ /* 0x000ea20008000a00 */
[----:B------:R-:W3:Y:S01]  /*4820*/  LDC.64 R12, c[0x0][0x348] ;  /* 0x0000d200ff0c7b82 */ /* 0x000ee20000000a00 */
[----:B------:R-:W-:Y:S02]  /*4830*/  HFMA2 R9, -RZ, RZ, 0, 0 ;  /* 0x00000000ff097431 */ /* 0x000fe400000001ff */
[----:B------:R-:W-:Y:S01]  /*4840*/  IMAD.MOV.U32 R11, RZ, RZ, 0x1 ;  /* 0x00000001ff0b7424 */ /* 0x000fe200078e00ff */
[----:B------:R-:W4:Y:S01]  /*4850*/  LDCU UR38, c[0x0][0x370] ;  /* 0x00006e00ff2677ac */ /* 0x000f220008000800 */
[----:B------:R-:W-:Y:S01]  /*4860*/  IMAD.MOV.U32 R10, RZ, RZ, RZ ;  /* 0x000000ffff0a7224 */ /* 0x000fe200078e00ff */
[----:B------:R-:W-:Y:S01]  /*4870*/  MOV R8, 0x1800 ;  /* 0x0000180000087802 */ /* 0x000fe20000000f00 */
[----:B------:R-:W4:Y:S01]  /*4880*/  LDCU.128 UR32, c[0x0][0xb10] ;  /* 0x00016200ff2077ac */ /* 0x000f220008000c00 */
[----:B------:R-:W1:Y:S01]  /*4890*/  LDCU UR37, c[0x0][0x374] ;  /* 0x00006e80ff2577ac */ /* 0x000e620008000800 */
[----:B------:R-:W1:Y:S01]  /*48a0*/  LDCU.64 UR30, c[0x0][0x890] ;  /* 0x00011200ff1e77ac */ /* 0x000e620008000a00 */
[----:B--2---:R-:W-:Y:S01]  /*48b0*/  UISETP.NE.U32.AND UP0, UPT, UR4, URZ, UPT ;  /* 0x000000ff0400728c */ /* 0x004fe2000bf05070 */
[----:B------:R-:W2:Y:S01]  /*48c0*/  LDCU UR15, c[0x0][0xb0c] ;  /* 0x00016180ff0f77ac */ /* 0x000ea20008000800 */
[----:B------:R-:W3:Y:S01]  /*48d0*/  LDCU UR44, c[0x0][0xb20] ;  /* 0x00016400ff2c77ac */ /* 0x000ee20008000800 */
[----:B------:R-:W3:Y:S01]  /*48e0*/  LDCU UR4, c[0x0][0xb30] ;  /* 0x00016600ff0477ac */ /* 0x000ee20008000800 */
[----:B------:R-:W-:Y:S01]  /*48f0*/  UMOV UR21, 0x400 ;  /* 0x0000040000157882 */ /* 0x000fe20000000000 */
[----:B----4-:R-:W-:-:S02]  /*4900*/  UIMAD.WIDE.U32 UR6, UR38, UR32, URZ ;  /* 0x00000020260672a5 */ /* 0x010fc4000f8e00ff */
[----:B-1----:R-:W-:Y:S02]  /*4910*/  UIMAD.WIDE.U32 UR8, UR37, UR35, URZ ;  /* 0x00000023250872a5 */ /* 0x002fe4000f8e00ff */
[----:B------:R-:W-:Y:S02]  /*4920*/  ULEA UR21, UR61, UR21, 0x18 ;  /* 0x000000153d157291 */ /* 0x000fe4000f8ec0ff */
[----:B------:R-:W-:Y:S02]  /*4930*/  UISETP.NE.U32.AND UP6, UPT, UR30, URZ, UPT ;  /* 0x000000ff1e00728c */ /* 0x000fe4000bfc5070 */
[----:B------:R-:W-:Y:S02]  /*4940*/  UIADD3 UR39, UPT, UPT, UR21, 0x150, URZ ;  /* 0x0000015015277890 */ /* 0x000fe4000fffe0ff */
[----:B------:R-:W-:Y:S02]  /*4950*/  UISETP.NE.AND.EX UP5, UPT, UR5, URZ, UPT, UP0 ;  /* 0x000000ff0500728c */ /* 0x000fe4000bfa5300 */
[----:B------:R-:W-:Y:S01]  /*4960*/  UISETP.NE.AND UP0, UPT, UR42, 0x1, UPT ;  /* 0x000000012a00788c */ /* 0x000fe2000bf05270 */
[----:B------:R-:W-:Y:S01]  /*4970*/  UMOV UR6, UR7 ;  /* 0x0000000700067c82 */ /* 0x000fe20008000000 */
[----:B------:R-:W-:Y:S01]  /*4980*/  UMOV UR40, UR9 ;  /* 0x0000000900287c82 */ /* 0x000fe20008000000 */
[----:B------:R-:W-:-:S02]  /*4990*/  USEL UR43, URZ, 0x1, UP4 ;  /* 0x00000001ff2b7887 */ /* 0x000fc4000a000000 */
[----:B--2---:R-:W-:Y:S02]  /*49a0*/  UISETP.NE.AND UP0, UPT, UR15, 0x1, UPT ;  /* 0x000000010f00788c */ /* 0x004fe4000bf05270 */
[----:B------:R-:W-:Y:S02]  /*49b0*/  UPLOP3.LUT UP4, UPT, UPT, UPT, UPT, 0x40, 0x4 ;  /* 0x000000000004789c */ /* 0x000fe40003f8e870 */
[----:B------:R-:W-:Y:S01]  /*49c0*/  UISETP.GE.AND UP2, UPT, UR42, 0x1, UPT ;  /* 0x000000012a00788c */ /* 0x000fe2000bf46270 */
[----:B------:R-:W1:Y:S01]  /*49d0*/  LDCU.64 UR22, c[0x0][0xb28] ;  /* 0x00016500ff1677ac */ /* 0x000e620008000a00 */
[----:B------:R-:W-:Y:S02]  /*49e0*/  UISETP.NE.AND.EX UP6, UPT, UR31, URZ, UPT, UP6 ;  /* 0x000000ff1f00728c */ /* 0x000fe4000bfc5360 */
[----:B------:R-:W-:Y:S02]  /*49f0*/  UPRMT UR39, UR61, 0x654, UR39 ;  /* 0x000006543d277896 */ /* 0x000fe40008000027 */
[----:B------:R-:W-:-:S02]  /*4a00*/  USHF.R.U32.HI UR41, URZ, UR33, UR6 ;  /* 0x00000021ff297299 */ /* 0x000fc40008011606 */
[----:B---3--:R-:W-:Y:S02]  /*4a10*/  USHF.R.U32.HI UR40, URZ, UR44, UR40 ;  /* 0x0000002cff287299 */ /* 0x008fe40008011628 */
[----:B------:R-:W-:Y:S02]  /*4a20*/  UISETP.NE.AND UP0, UPT, UR34, 0x1, UPT ;  /* 0x000000012200788c */ /* 0x000fe4000bf05270 */
[----:B------:R-:W-:-:S11]  /*4a30*/  UISETP.NE.AND UP3, UPT, UR4, 0x1, UPT ;  /* 0x000000010400788c */ /* 0x000fd6000bf65270 */
.L_x_100:
[C---:B------:R-:W-:Y:S02]  /*4a40*/  LEA R3, R10.reuse, UR21, 0x3 ;  /* 0x000000150a037c11 */ /* 0x040fe4000f8e18ff */
[----:B------:R-:W-:Y:S02]  /*4a50*/  SHF.L.U32 R0, R9, 0x1f, RZ ;  /* 0x0000001f09007819 */ /* 0x000fe400000006ff */
[----:B------:R-:W-:Y:S02]  /*4a60*/  LEA R4, R10, UR21, 0x4 ;  /* 0x000000150a047c11 */ /* 0x000fe4000f8e20ff */
[----:B--2---:R-:W2:Y:S02]  /*4a70*/  SYNCS.PHASECHK.TRANS64.TRYWAIT P0, [R3+URZ+0x170], R0 ;  /* 0x00017000030075a7 */ /* 0x004ea400080011ff */
[----:B--2---:R-:W-:Y:S05]  /*4a80*/  @!P0 BRA `(.L_x_93) ;  /* 0x0000003c006c8947 */ /* 0x004fea0003800000 */
.L_x_183:
[----:B------:R-:W3:Y:S01]  /*4a90*/  LDS.128 R4, [R4+0x200] ;  /* 0x0002000004047984 */ /* 0x000ee20000000c00 */
[----:B------:R-:W-:Y:S01]  /*4aa0*/  UISETP.GE.AND UP0, UPT, UR42, 0x1, UPT ;  /* 0x000000012a00788c */ /* 0x000fe2000bf06270 */
[----:B------:R-:W-:Y:S01]  /*4ab0*/  @!PT LDS RZ, [RZ] ;  /* 0x00000000fffff984 */ /* 0x000fe20000000800 */
[----:B------:R-:W-:Y:S01]  /*4ac0*/  @!PT LDS RZ, [RZ] ;  /* 0x00000000fffff984 */ /* 0x000fe20000000800 */
[----:B------:R-:W-:Y:S01]  /*4ad0*/  @!PT LDS RZ, [RZ] ;  /* 0x00000000fffff984 */ /* 0x000fe20000000800 */
[----:B------:R-:W-:Y:S01]  /*4ae0*/  @!PT LDS RZ, [RZ] ;  /* 0x00000000fffff984 */ /* 0x000fe20000000800 */
[----:B------:R4:W-:Y:S06]  /*4af0*/  MEMBAR.ALL.CTA ;  /* 0x0000000000007992 */ /* 0x0009ec0000008000 */
[----:B----4-:R-:W4:Y:S01]  /*4b00*/  FENCE.VIEW.ASYNC.S ;  /* 0x00000000000073c6 */ /* 0x010f220000000000 */
[----:B---3--:R-:W-:Y:S11]  /*4b10*/  LOP3.LUT P0, RZ, R6, 0x1, RZ, 0xc0, !PT ;  /* 0x0000000106ff7812 */ /* 0x008ff6000780c0ff */
[----:B------:R-:W-:Y:S02]  /*4b20*/  @!UPT UIADD3 URZ, UPT, UPT, URZ, URZ, URZ ;  /* 0x000000fffffff290 */ /* 0x000fe4000fffe0ff */
[----:B----4-:R-:W-:Y:S01]  /*4b30*/  VOTEU.ANY UP2, P0 ;  /* 0x0000000000ff7886 */ /* 0x010fe20000040100 */
[----:B------:R-:W-:Y:S11]  /*4b40*/  PLOP3.LUT P0, PT, PT, PT, UP2, 0x80, 0x8 ;  /* 0x000000000008781c */ /* 0x000ff60003f0f028 */
[----:B------:R-:W-:Y:S02]  /*4b50*/  @!UPT UIADD3 URZ, UPT, UPT, URZ, URZ, URZ ;  /* 0x000000fffffff290 */ /* 0x000fe4000fffe0ff */
[----:B--2---:R-:W-:Y:S02]  /*4b60*/  @P0 SHF.R.U32.HI R0, RZ, 0x10, R5 ;  /* 0x00000010ff000819 */ /* 0x004fe40000011605 */
[----:B------:R-:W-:Y:S02]  /*4b70*/  @P0 MOV R2, R4 ;  /* 0x0000000400020202 */ /* 0x000fe40000000f00 */
[----:B------:R-:W-:Y:S01]  /*4b80*/  @P0 R2UR UR4, R0 ;  /* 0x00000000000402ca */ /* 0x000fe200000e0000 */
[----:B------:R-:W-:Y:S01]  /*4b90*/  VIADD R0, R3, 0x180 ;  /* 0x0000018003007836 */ /* 0x000fe20000000000 */
[----:B------:R-:W-:Y:S02]  /*4ba0*/  @P0 LOP3.LUT R4, R5, 0xffff, RZ, 0xc0, !PT ;  /* 0x0000ffff05040812 */ /* 0x000fe400078ec0ff */
[----:B------:R-:W-:Y:S02]  /*4bb0*/  @P0 R2UR UR6, R2 ;  /* 0x00000000020602ca */ /* 0x000fe400000e0000 */
[----:B------:R-:W-:Y:S02]  /*4bc0*/  PRMT R0, RZ, 0x654, R0 ;  /* 0x00000654ff007816 */ /* 0x000fe40000000000 */
[----:B------:R-:W-:Y:S02]  /*4bd0*/  @P0 R2UR UR5, R4 ;  /* 0x00000000040502ca */ /* 0x000fe400000e0000 */
[----:B------:R2:W-:Y:S03]  /*4be0*/  SYNCS.ARRIVE.TRANS64.RED.A1T0 RZ, [R0+URZ], RZ ;  /* 0x000000ff00ff79a7 */ /* 0x0005e600081004ff */
[----:B------:R-:W-:Y:S04]  /*4bf0*/  @UP2 UMOV UR29, UR4 ;  /* 0x00000004001d2c82 */ /* 0x000fe80008000000 */
[----:B------:R-:W-:Y:S04]  /*4c00*/  @UP2 UMOV UR14, UR6 ;  /* 0x00000006000e2c82 */ /* 0x000fe80008000000 */
[----:B------:R-:W-:Y:S01]  /*4c10*/  @UP2 UMOV UR13, UR5 ;  /* 0x00000005000d2c82 */ /* 0x000fe20008000000 */
[----:B------:R-:W-:Y:S05]  /*4c20*/  BRA.U !UP0, `(.L_x_94) ;  /* 0x0000000108c07547 */ /* 0x000fea000b800000 */
[----:B------:R-:W-:Y:S02]  /*4c30*/  UIMAD.WIDE.U32 UR8, UR13, UR35, URZ ;  /* 0x000000230d0872a5 */ /* 0x000fe4000f8e00ff */
[----:B------:R-:W-:Y:S02]  /*4c40*/  UP2UR UR12, UPR, URZ, 0x4 ;  /* 0x00000004ff0c7883 */ /* 0x000fe40008000000 */
[----:B------:R-:W-:Y:S02]  /*4c50*/  UISETP.NE.AND UP2, UPT, UR34, 0x1, UPT ;  /* 0x000000012200788c */ /* 0x000fe4000bf45270 */
[----:B------:R-:W-:Y:S02]  /*4c60*/  UIMAD.WIDE.U32 UR10, UR14, UR32, URZ ;  /* 0x000000200e0a72a5 */ /* 0x000fe4000f8e00ff */
[----:B------:R-:W-:Y:S02]  /*4c70*/  USEL UR4, UR37, UR40, !UP2 ;  /* 0x0000002825047287 */ /* 0x000fe4000d000000 */
[----:B------:R-:W-:Y:S02]  /*4c80*/  UISETP.NE.AND UP0, UPT, UR15, 0x1, UPT ;  /* 0x000000010f00788c */ /* 0x000fe4000bf05270 */
[----:B------:R-:W-:Y:S02]  /*4c90*/  UP2UR UR20, UPR, URZ, 0x2 ;  /* 0x00000002ff147883 */ /* 0x000fe40008000000 */
[----:B------:R-:W-:Y:S02]  /*4ca0*/  UISETP.NE.AND UP1, UPT, UR42, 0x1, UPT ;  /* 0x000000012a00788c */ /* 0x000fe4000bf25270 */
[----:B-1----:R-:W-:Y:S02]  /*4cb0*/  UIMAD.WIDE.U32 UR16, UR4, UR22, URZ ;  /* 0x00000016041072a5 */ /* 0x002fe4000f8e00ff */
[----:B------:R-:W-:Y:S01]  /*4cc0*/  USEL UR7, UR38, UR41, !UP0 ;  /* 0x0000002926077287 */ /* 0x000fe2000c000000 */
[----:B------:R-:W-:Y:S02]  /*4cd0*/  UMOV UR5, UR9 ;  /* 0x0000000900057c82 */ /* 0x000fe40008000000 */
[----:B------:R-:W-:Y:S02]  /*4ce0*/  USHF.R.U32.HI UR6, URZ, UR44, UR5 ;  /* 0x0000002cff067299 */ /* 0x000fe40008011605 */
[----:B------:R-:W-:Y:S02]  /*4cf0*/  UIMAD.WIDE.U32 UR18, UR7, UR22, URZ ;  /* 0x00000016071272a5 */ /* 0x000fe4000f8e00ff */
[----:B------:R-:W-:Y:S02]  /*4d00*/  USEL UR6, UR13, UR6, !UP2 ;  /* 0x000000060d067287 */ /* 0x000fe4000d000000 */
[----:B------:R-:W-:Y:S01]  /*4d10*/  UISETP.NE.AND UP2, UPT, UR12, URZ, UPT ;  /* 0x000000ff0c00728c */ /* 0x000fe2000bf45270 */
[----:B------:R-:W-:Y:S01]  /*4d20*/  UMOV UR5, UR11 ;  /* 0x0000000b00057c82 */ /* 0x000fe20008000000 */
[----:B------:R-:W-:Y:S02]  /*4d30*/  UIMAD.WIDE.U32 UR10, UR6, UR22, URZ ;  /* 0x00000016060a72a5 */ /* 0x000fe4000f8e00ff */
[----:B------:R-:W-:Y:S03]  /*4d40*/  USHF.R.U32.HI UR8, URZ, UR33, UR5 ;  /* 0x00000021ff087299 */ /* 0x000fe60008011605 */
[----:B------:R-:W-:Y:S02]  /*4d50*/  UMOV UR5, UR17 ;  /* 0x0000001100057c82 */ /* 0x000fe40008000000 */
[----:B------:R-:W-:Y:S03]  /*4d60*/  @UP1 USHF.R.U32.HI UR4, URZ, UR23, UR5 ;  /* 0x00000017ff041299 */ /* 0x000fe60008011605 */
[----:B------:R-:W-:Y:S01]  /*4d70*/  UMOV UR5, UR19 ;  /* 0x0000001300057c82 */ /* 0x000fe20008000000 */
[----:B------:R-:W-:Y:S02]  /*4d80*/  UIMAD UR4, UR42, UR4, URZ ;  /* 0x000000042a0472a4 */ /* 0x000fe4000f8e02ff */
[----:B------:R-:W-:Y:S02]  /*4d90*/  @UP1 USHF.R.U32.HI UR7, URZ, UR23, UR5 ;  /* 0x00000017ff071299 */ /* 0x000fe40008011605 */
[----:B------:R-:W-:Y:S02]  /*4da0*/  USEL UR5, UR14, UR8, !UP0 ;  /* 0x000000080e057287 */ /* 0x000fe4000c000000 */
[----:B------:R-:W-:Y:S02]  /*4db0*/  UIMAD UR8, UR42, UR7, URZ ;  /* 0x000000072a0872a4 */ /* 0x000fe4000f8e02ff */
[----:B------:R-:W-:Y:S03]  /*4dc0*/  UISETP.GE.AND UP0, UPT, UR6, UR4, UPT ;  /* 0x000000040600728c */ /* 0x000fe6000bf06270 */
[----:B------:R-:W-:Y:S01]  /*4dd0*/  UMOV UR4, UR11 ;  /* 0x0000000b00047c82 */ /* 0x000fe20008000000 */
[----:B------:R-:W-:Y:S02]  /*4de0*/  UISETP.GE.OR UP0, UPT, UR5, UR8, UP0 ;  /* 0x000000080500728c */ /* 0x000fe40008706670 */
[----:B------:R-:W-:Y:S02]  /*4df0*/  USHF.R.U32.HI UR4, URZ, UR23, UR4 ;  /* 0x00000017ff047299 */ /* 0x000fe40008011604 */
[----:B------:R-:W-:Y:S02]  /*4e00*/  UIMAD.WIDE.U32 UR8, UR5, UR22, URZ ;  /* 0x00000016050872a5 */ /* 0x000fe4000f8e00ff */
[----:B------:R-:W-:Y:S04]  /*4e10*/  USEL UR10, UR6, UR4, !UP1 ;  /* 0x00000004060a7287 */ /* 0x000fe8000c800000 */
[----:B------:R-:W-:Y:S01]  /*4e20*/  UIADD3 UR11, UPT, UPT, -UR10, URZ, URZ ;  /* 0x000000ff0a0b7290 */ /* 0x000fe2000fffe1ff */
[----:B------:R-:W-:Y:S02]  /*4e30*/  @!UP0 UMOV UR4, UR9 ;  /* 0x0000000900048c82 */ /* 0x000fe40008000000 */
[----:B------:R-:W-:Y:S02]  /*4e40*/  @!UP0 USHF.R.U32.HI UR4, URZ, UR23, UR4 ;  /* 0x00000017ff048299 */ /* 0x000fe40008011604 */
[----:B------:R-:W-:Y:S02]  /*4e50*/  UIMAD UR8, UR42, UR11, UR6 ;  /* 0x0000000b2a0872a4 */ /* 0x000fe4000f8e0206 */
[----:B------:R-:W-:Y:S02]  /*4e60*/  @!UP0 USEL UR4, UR5, UR4, !UP1 ;  /* 0x0000000405048287 */ /* 0x000fe4000c800000 */
[----:B------:R-:W-:Y:S02]  /*4e70*/  UISETP.NE.AND UP1, UPT, UR20, URZ, UPT ;  /* 0x000000ff1400728c */ /* 0x000fe4000bf25270 */
[----:B------:R-:W-:Y:S02]  /*4e80*/  @!UP0 UIMAD UR8, UR7, UR8, UR4 ;  /* 0x00000008070882a4 */ /* 0x000fe4000f8e0204 */
[----:B------:R-:W-:Y:S02]  /*4e90*/  @!UP0 UIADD3 UR9, UPT, UPT, UR10, -UR4, URZ ;  /* 0x800000040a098290 */ /* 0x000fe4000fffe0ff */
[----:B------:R-:W-:Y:S02]  /*4ea0*/  UIADD3 UR4, UPT, UPT, -UR5, URZ, URZ ;  /* 0x000000ff05047290 */ /* 0x000fe4000fffe1ff */
[----:B------:R-:W-:Y:S02]  /*4eb0*/  UIADD3 UR7, UPT, UPT, -UR6, URZ, URZ ;  /* 0x000000ff06077290 */ /* 0x000fe4000fffe1ff */
[----:B------:R-:W-:Y:S02]  /*4ec0*/  @!UP0 UIMAD UR6, UR9, UR42, UR5 ;  /* 0x0000002a090682a4 */ /* 0x000fe4000f8e0205 */
[----:B------:R-:W-:Y:S02]  /*4ed0*/  UIMAD UR14, UR15, UR4, UR14 ;  /* 0x000000040f0e72a4 */ /* 0x000fe4000f8e020e */
[----:B------:R-:W-:Y:S01]  /*4ee0*/  UIMAD UR4, UR34, UR7, UR13 ;  /* 0x00000007220472a4 */ /* 0x000fe2000f8e020d */
[----:B------:R-:W-:Y:S02]  /*4ef0*/  @!UP0 UMOV UR5, UR8 ;  /* 0x0000000800058c82 */ /* 0x000fe40008000000 */
[----:B------:R-:W-:Y:S02]  /*4f00*/  UIMAD UR14, UR5, UR15, UR14 ;  /* 0x0000000f050e72a4 */ /* 0x000fe4000f8e020e */
[----:B------:R-:W-:Y:S11]  /*4f10*/  UIMAD UR13, UR6, UR34, UR4 ;  /* 0x00000022060d72a4 */ /* 0x000ff6000f8e0204 */
[----:B------:R-:W-:Y:S01]  /*4f20*/  @!UPT UIADD3 URZ, UPT, UPT, URZ, URZ, URZ ;  /* 0x000000fffffff290 */ /* 0x000fe2000fffe0ff */
.L_x_94:
[----:B------:R-:W3:Y:S01]  /*4f30*/  @!UP3 LDCU.128 UR8, c[0x0][0xb10] ;  /* 0x00016200ff08b7ac */ /* 0x000ee20008000c00 */
[----:B------:R-:W-:Y:S02]  /*4f40*/  ISETP.NE.U32.AND P0, PT, RZ, UR30, PT ;  /* 0x0000001eff007c0c */ /* 0x000fe4000bf05070 */
[----:B------:R-:W-:Y:S02]  /*4f50*/  SHF.L.U32 R2, R11, 0x1f, RZ ;  /* 0x0000001f0b027819 */ /* 0x000fe400000006ff */
[----:B------:R-:W-:Y:S01]  /*4f60*/  ISETP.NE.AND.EX P0, PT, RZ, UR31, PT, P0 ;  /* 0x0000001fff007c0c */ /* 0x000fe2000bf05300 */
[----:B------:R-:W4:Y:S01]  /*4f70*/  @!UP3 LDCU UR5, c[0x0][0xb0c] ;  /* 0x00016180ff05b7ac */ /* 0x000f220008000800 */
[----:B---3--:R-:W-:Y:S07]  /*4f80*/  UIMAD.WIDE.U32 UR6, UR14, UR8, URZ ;  /* 0x000000080e0672a5 */ /* 0x008fee000f8e00ff */
[----:B------:R-:W-:Y:S01]  /*4f90*/  @!UP3 UMOV UR4, UR7 ;  /* 0x000000070004bc82 */ /* 0x000fe20008000000 */
[----:B----4-:R-:W-:Y:S02]  /*4fa0*/  @!UP3 UISETP.NE.AND UP0, UPT, UR5, 0x1, UPT ;  /* 0x000000010500b88c */ /* 0x010fe4000bf05270 */
[----:B------:R-:W-:Y:S02]  /*4fb0*/  @!UP3 USHF.R.U32.HI UR4, URZ, UR9, UR4 ;  /* 0x00000009ff04b299 */ /* 0x000fe40008011604 */
[----:B------:R-:W-:Y:S02]  /*4fc0*/  UIMAD.WIDE.U32 UR6, UR13, UR11, URZ ;  /* 0x0000000b0d0672a5 */ /* 0x000fe4000f8e00ff */
[----:B------:R-:W-:Y:S02]  /*4fd0*/  @!UP3 USEL UR8, UR14, UR4, !UP0 ;  /* 0x000000040e08b287 */ /* 0x000fe4000c000000 */
[----:B------:R-:W-:Y:S03]  /*4fe0*/  @!UP3 UISETP.NE.AND UP0, UPT, UR10, 0x1, UPT ;  /* 0x000000010a00b88c */ /* 0x000fe6000bf05270 */
[----:B------:R-:W-:Y:S02]  /*4ff0*/  @!UP3 UMOV UR6, UR7 ;  /* 0x000000070006bc82 */ /* 0x000fe40008000000 */
[----:B------:R-:W3:Y:S02]  /*5000*/  @!UP3 LDCU UR4, c[0x0][0xb20] ;  /* 0x00016400ff04b7ac */ /* 0x000ee40008000800 */
[----:B---3--:R-:W-:Y:S04]  /*5010*/  @!UP3 USHF.R.U32.HI UR6, URZ, UR4, UR6 ;  /* 0x00000004ff06b299 */ /* 0x008fe80008011606 */
[----:B------:R-:W-:Y:S04]  /*5020*/  @!UP3 USEL UR6, UR13, UR6, !UP0 ;  /* 0x000000060d06b287 */ /* 0x000fe8000c000000 */
[----:B------:R-:W-:Y:S02]  /*5030*/  @!UP3 UIADD3 UR4, UPT, UPT, -UR8, UR6, URZ ;  /* 0x000000060804b290 */ /* 0x000fe4000fffe1ff */
[----:B------:R-:W-:Y:S02]  /*5040*/  @!UP3 UIADD3 UR6, UPT, UPT, UR8, -UR6, URZ ;  /* 0x800000060806b290 */ /* 0x000fe4000fffe0ff */
[----:B------:R-:W-:Y:S02]  /*5050*/  @!UP3 UIMAD UR14, UR4, UR5, UR14 ;  /* 0x00000005040eb2a4 */ /* 0x000fe4000f8e020e */
[----:B------:R-:W-:Y:S01]  /*5060*/  @!UP3 UIMAD UR13, UR6, UR10, UR13 ;  /* 0x0000000a060db2a4 */ /* 0x000fe2000f8e020d */
[----:B------:R-:W-:Y:S11]  /*5070*/  BRA.U UP4, `(.L_x_95) ;  /* 0x0000000104107547 */ /* 0x000ff6000b800000 */
[----:B------:R-:W-:Y:S04]  /*5080*/  MOV R3, UR43 ;  /* 0x0000002b00037c02 */ /* 0x000fe80008000f00 */
[----:B------:R-:W-:Y:S04]  /*5090*/  SHF.L.U32 R3, R3, 0x1f, RZ ;  /* 0x0000001f03037819 */ /* 0x000fe800000006ff */
[----:B------:R-:W3:Y:S02]  /*50a0*/  SYNCS.PHASECHK.TRANS64.TRYWAIT P1, [UR21+0x168], R3 ;  /* 0x00016803ff0075a7 */ /* 0x000ee40008021115 */
[----:B---3--:R-:W-:Y:S05]  /*50b0*/  @!P1 BRA `(.L_x_96) ;  /* 0x0000003400f49947 */ /* 0x008fea0003800000 */
.L_x_95:
[----:B------:R-:W-:Y:S05]  /*50c0*/  BRA.U !UP6, `(.L_x_97) ;  /* 0x000000010e387547 */ /* 0x000fea000b800000 */
[----:B------:R-:W-:Y:S01]  /*50d0*/  UPLOP3.LUT UP1, UPT, UPT, UPT, UP5, 0x80, 0x8 ;  /* 0x000000000008789c */ /* 0x000fe20003f2f050 */
[----:B--2---:R-:W-:Y:S01]  /*50e0*/  HFMA2 R0, -RZ, RZ, 0, 5.9604644775390625e-08 ;  /* 0x00000001ff007431 */ /* 0x004fe200000001ff */
[----:B------:R-:W2:Y:S01]  /*50f0*/  LDCU.64 UR8, c[0x0][0x358] ;  /* 0x00006b00ff0877ac */ /* 0x000ea20008000a00 */
[----:B------:R-:W-:Y:S03]  /*5100*/  IMAD.MOV.U32 R111, RZ, RZ, 0x1 ;  /* 0x00000001ff6f7424 */ /* 0x000fe600078e00ff */
[----:B------:R-:W-:Y:S05]  /*5110*/  PLOP3.LUT P1, PT, PT, PT, UP1, 0x80, 0x8 ;  /* 0x000000000008781c */ /* 0x000fea0003f2f018 */
[----:B------:R-:W3:Y:S01]  /*5120*/  @UP1 LDCU.64 UR4, c[0x0][0x888] ;  /* 0x00011100ff0417ac */ /* 0x000ee20008000a00 */
[----:B------:R-:W-:Y:S07]  /*5130*/  @UP1 UIMAD UR6, UR36, UR30, URZ ;  /* 0x0000001e240612a4 */ /* 0x000fee000f8e02ff */
[----:B------:R-:W-:Y:S01]  /*5140*/  @!P1 PRMT R111, R0, 0x7610, R111 ;  /* 0x00007610006f9816 */ /* 0x000fe2000000006f */
[----:B---3--:R-:W-:Y:S06]  /*5150*/  @UP1 UIMAD.WIDE UR4, UR6, 0x4, UR4 ;  /* 0x00000004060418a5 */ /* 0x008fec000f8e0204 */
[----:B-----5:R-:W-:Y:S01]  /*5160*/  IMAD.U32 R58, RZ, RZ, UR4 ;  /* 0x00000004ff3a7e24 */ /* 0x020fe2000f8e00ff */
[----:B------:R-:W-:Y:S04]  /*5170*/  MOV R59, UR5 ;  /* 0x00000005003b7c02 */ /* 0x000fe80008000f00 */
[----:B------:R-:W3:Y:S01]  /*5180*/  @!UP1 LDCU UR4, c[0x0][0x880] ;  /* 0x00011000ff0497ac */ /* 0x000ee20008000800 */
[----:B--2---:R4:W5:Y:S02]  /*5190*/  @P1 LDG.E R58, desc[UR8][R58.64] ;  /* 0x000000083a3a1981 */ /* 0x004964000c1e1900 */
[----:B---34-:R-:W-:Y:S07]  /*51a0*/  @!P1 IMAD.U32 R58, RZ, RZ, UR4 ;  /* 0x00000004ff3a9e24 */ /* 0x018fee000f8e00ff */
.L_x_97:
[----:B-----5:R-:W-:Y:S01]  /*51b0*/  @!P0 FSETP.EQ.AND P2, PT, R58, RZ, PT ;  /* 0x000000ff3a00820b */ /* 0x020fe20003f42000 */
[----:B------:R-:W-:Y:S01]  /*51c0*/  @!UPT UIADD3 URZ, UPT, UPT, URZ, URZ, URZ ;  /* 0x000000fffffff290 */ /* 0x000fe2000fffe0ff */
[----:B------:R-:W-:Y:S11]  /*51d0*/  @!P0 BRA `(.L_x_98) ;  /* 0x0000000000148947 */ /* 0x000ff60003800000 */
[----:B------:R-:W-:Y:S02]  /*51e0*/  LOP3.LUT P0, RZ, R111, 0xff, RZ, 0xc0, !PT ;  /* 0x000000ff6fff7812 */ /* 0x000fe4000780c0ff */
[----:B------:R-:W-:Y:S04]  /*51f0*/  PLOP3.LUT P2, PT, PT, PT, UP1, 0x80, 0x8 ;  /* 0x000000000008781c */ /* 0x000fe80003f4f018 */
[----:B------:R-:W-:Y:S07]  /*5200*/  PLOP3.LUT P2, PT, P2, PT, PT, 0x8, 0x80 ;  /* 0x000000000080781c */ /* 0x000fee000174e170 */
[----:B------:R-:W-:Y:S11]  /*5210*/  @P0 FSETP.EQ.AND P2, PT, R58, RZ, PT ;  /* 0x000000ff3a00020b */ /* 0x000ff60003f42000 */
[----:B------:R-:W-:Y:S02]  /*5220*/  @!UPT UIADD3 URZ, UPT, UPT, URZ, URZ, URZ ;  /* 0x000000fffffff290 */ /* 0x000fe4000fffe0ff */
.L_x_98:
[----:B------:R-:W3:Y:S01]  /*5230*/  SYNCS.PHASECHK.TRANS64.TRYWAIT P0, [UR21+0x158], R2 ;  /* 0x00015802ff0075a7 */ /* 0x000ee20008001115 */
[----:B------:R-:W-:Y:S02]  /*5240*/  ELECT P1, URZ, PT ;  /* 0x0000000000ff782f */ /* 0x000fe40003820000 */
[----:B------:R-:W-:Y:S01]  /*5250*/  IADD3 R10, PT, PT, R10, 0x1, RZ ;  /* 0x000000010a0a7810 */ /* 0x000fe20007ffe0ff */
[----:B---3--:R-:W-:Y:S10]  /*5260*/  @!P0 BRA `(.L_x_99) ;  /* 0x0000003400a08947 */ /* 0x008ff40003800000 */
.L_x_186:
[----:B------:R-:W-:Y:S01]  /*5270*/  UPLOP3.LUT UP4, UPT, UPT, UPT, UPT, 0x80, 0x8 ;  /* 0x000000000008789c */ /* 0x000fe20003f8f070 */
[----:B------:R-:W-:Y:S01]  /*5280*/  PLOP3.LUT P1, PT, P2, P1, PT, 0xf2, 0x2f ;  /* 0x00000000002f781c */ /* 0x000fe20001723e72 */
[----:B------:R-:W-:Y:S01]  /*5290*/  UMOV UR6, 0x0 ;  /* 0x0000000000067882 */ /* 0x000fe20000000000 */
[----:B------:R-:W-:Y:S01]  /*52a0*/  UMOV UR7, 0x10000000 ;  /* 0x1000000000077882 */ /* 0x000fe20000000000 */
[----:B------:R-:W-:Y:S01]  /*52b0*/  UMOV UR28, UR36 ;  /* 0x00000024001c7c82 */ /* 0x000fe20008000000 */
[----:B------:R-:W-:Y:S01]  /*52c0*/  UMOV UR20, UR36 ;  /* 0x0000002400147c82 */ /* 0x000fe20008000000 */
[----:B------:R-:W-:Y:S01]  /*52d0*/  UMOV UR12, UR36 ;  /* 0x00000024000c7c82 */ /* 0x000fe20008000000 */
[----:B------:R-:W-:Y:S01]  /*52e0*/  LOP3.LUT R11, R11, 0x1, RZ, 0x3c, !PT ;  /* 0x000000010b0b7812 */ /* 0x000fe200078e3cff */
[----:B------:R-:W-:Y:S06]  /*52f0*/  UMOV UR36, UR29 ;  /* 0x0000001d00247c82 */ /* 0x000fec0008000000 */
[----:B--2---:R-:W-:Y:S01]  /*5300*/  @!P1 IADD3 R2, P0, PT, R12, 0x580, RZ ;  /* 0x000005800c029810 */ /* 0x004fe20007f1e0ff */
[----:B------:R-:W-:Y:S03]  /*5310*/  VOTEU.ALL UP0, P1 ;  /* 0x0000000000ff7886 */ /* 0x000fe60000800000 */
[----:B------:R-:W-:Y:S01]  /*5320*/  @!P1 R2UR UR5, R2 ;  /* 0x00000000020592ca */ /* 0x000fe200000e0000 */
[----:B------:R-:W-:Y:S01]  /*5330*/  @!P1 IMAD.X R0, RZ, RZ, R13, P0 ;  /* 0x000000ffff009224 */ /* 0x000fe200000e060d */
[----:B------:R-:W-:Y:S01]  /*5340*/  @!UP0 UIMAD UR26, UR45, 0x60, URZ ;  /* 0x000000602d1a88a4 */ /* 0x000fe2000f8e02ff */
[----:B------:R-:W-:Y:S01]  /*5350*/  ISETP.NE.AND P0, PT, R10, 0x2, PT ;  /* 0x000000020a00780c */ /* 0x000fe20003f05270 */
[----:B------:R-:W-:Y:S02]  /*5360*/  @!UP0 USHF.L.U32 UR27, UR46, 0x6, URZ ;  /* 0x000000062e1b8899 */ /* 0x000fe400080006ff */
[----:B------:R-:W-:Y:S01]  /*5370*/  @!P1 R2UR UR4, R0 ;  /* 0x00000000000492ca */ /* 0x000fe200000e0000 */
[----:B------:R-:W-:Y:S01]  /*5380*/  @!UP0 UIADD3 UR24, UPT, UPT, UR21, 0x300, URZ ;  /* 0x0000030015188890 */ /* 0x000fe2000fffe0ff */
[----:B------:R-:W-:Y:S01]  /*5390*/  SEL R0, RZ, 0x1, P0 ;  /* 0x00000001ff007807 */ /* 0x000fe20000000000 */
[----:B------:R-:W-:Y:S01]  /*53a0*/  @!UP0 UIADD3 UR25, UPT, UPT, UR21, 0x150, URZ ;  /* 0x0000015015198890 */ /* 0x000fe2000fffe0ff */
[----:B------:R-:W-:Y:S01]  /*53b0*/  SEL R10, R10, RZ, P0 ;  /* 0x000000ff0a0a7207 */ /* 0x000fe20000000000 */
[----:B------:R-:W-:Y:S01]  /*53c0*/  @!UP0 UIADD3 UR16, UPT, UPT, UR21, 0xb00, URZ ;  /* 0x00000b0015108890 */ /* 0x000fe2000fffe0ff */
[----:B------:R-:W-:Y:S01]  /*53d0*/  LOP3.LUT R9, R9, R0, RZ, 0x3c, !PT ;  /* 0x0000000009097212 */ /* 0x000fe200078e3cff */
[----:B------:R-:W-:Y:S01]  /*53e0*/  IMAD.U32 R2, RZ, RZ, UR5 ;  /* 0x00000005ff027e24 */ /* 0x000fe2000f8e00ff */
[----:B------:R-:W-:Y:S02]  /*53f0*/  @!UP0 UIADD3 UR8, UPT, UPT, UR21, 0x1300, URZ ;  /* 0x0000130015088890 */ /* 0x000fe4000fffe0ff */
[----:B------:R-:W-:Y:S02]  /*5400*/  @!UP0 UIADD3 UR18, UPT, UPT, UR26, 0x20, URZ ;  /* 0x000000201a128890 */ /* 0x000fe4000fffe0ff */
[----:B------:R-:W-:Y:S01]  /*5410*/  @!UP0 UIADD3 UR10, UPT, UPT, UR26, 0x40, URZ ;  /* 0x000000401a0a8890 */ /* 0x000fe2000fffe0ff */
[----:B------:R-:W-:Y:S01]  /*5420*/  IMAD.U32 R3, RZ, RZ, UR4 ;  /* 0x00000004ff037e24 */ /* 0x000fe2000f8e00ff */
[----:B------:R-:W-:Y:S01]  /*5430*/  @!P1 R2UR UR4, R2 ;  /* 0x00000000020492ca */ /* 0x000fe200000e0000 */
[----:B------:R-:W-:Y:S01]  /*5440*/  VOTEU.ALL UP0, P1 ;  /* 0x0000000000ff7886 */ /* 0x000fe20000800000 */
[----:B------:R-:W-:Y:S01]  /*5450*/  UMOV UR17, UR25 ;  /* 0x0000001900117c82 */ /* 0x000fe20008000000 */
[----:B------:R-:W-:Y:S01]  /*5460*/  UMOV UR19, UR27 ;  /* 0x0000001b00137c82 */ /* 0x000fe20008000000 */
[----:B------:R-:W-:Y:S01]  /*5470*/  @!P1 R2UR UR5, R3 ;  /* 0x00000000030592ca */ /* 0x000fe200000e0000 */
[----:B------:R-:W-:Y:S01]  /*5480*/  UMOV UR9, UR25 ;  /* 0x0000001900097c82 */ /* 0x000fe20008000000 */
[----:B------:R-:W-:Y:S01]  /*5490*/  UMOV UR11, UR27 ;  /* 0x0000001b000b7c82 */ /* 0x000fe20008000000 */
[----:B------:R-:W-:Y:S02]  /*54a0*/  UIADD3 UR45, UPT, UPT, UR13, UR55, URZ ;  /* 0x000000370d2d7290 */ /* 0x000fe4000fffe0ff */
[----:B------:R-:W-:Y:S08]  /*54b0*/  UIADD3 UR46, UPT, UPT, UR14, UR58, URZ ;  /* 0x0000003a0e2e7290 */ /* 0x000ff0000fffe0ff */
[----:B------:R2:W-:Y:S01]  /*54c0*/  @!UP0 UTMALDG.3D [UR24], [UR4], desc[UR6] ;  /* 0x00000618040085b4 */ /* 0x0005e20008011000 */
[----:B------:R-:W-:Y:S05]  /*54d0*/  VOTEU.ALL UP0, P1 ;  /* 0x0000000000ff7886 */ /* 0x000fea0000800000 */
[----:B------:R2:W-:Y:S01]  /*54e0*/  @!UP0 UTMALDG.3D [UR16], [UR4], desc[UR6] ;  /* 0x00000610040085b4 */ /* 0x0005e20008011000 */
[----:B------:R-:W-:Y:S05]  /*54f0*/  VOTEU.ALL UP0, P1 ;  /* 0x0000000000ff7886 */ /* 0x000fea0000800000 */
[----:B------:R2:W-:Y:S01]  /*5500*/  @!UP0 UTMALDG.3D [UR8], [UR4], desc[UR6] ;  /* 0x00000608040085b4 */ /* 0x0005e20008011000 */
[----:B------:R2:W-:Y:S01]  /*5510*/  @!P1 SYNCS.ARRIVE.TRANS64.RED.A0TR RZ, [UR21+0x150], R8 ;  /* 0x00015008ffff99a7 */ /* 0x0005e20008300415 */
[----:B------:R-:W-:Y:S01]  /*5520*/  SYNCS.ARRIVE.TRANS64.RED.A1T0 RZ, [UR39], RZ ;  /* 0x000000ffffff79a7 */ /* 0x000fe20008100427 */
[----:B------:R-:W-:Y:S05]  /*5530*/  BRA.U UP2, `(.L_x_100) ;  /* 0xfffffff502407547 */ /* 0x000fea000b83ffff */
[----:B------:R-:W-:Y:S07]  /*5540*/  MOV R0, UR21 ;  /* 0x0000001500007c02 */ /* 0x000fee0008000f00 */
.L_x_101:
[----:B---3--:R-:W-:-:S04]  /*5550*/  SHF.L.U32 R2, R11, 0x1f, RZ ;  /* 0x0000001f0b027819 */ /* 0x008fc800000006ff */
[----:B------:R3:W4:Y:S03]  /*5560*/  SYNCS.PHASECHK.TRANS64.TRYWAIT P0, [R0+URZ+0x158], R2 ;  /* 0x00015802000075a7 */ /* 0x00072600080011ff */
[----:B----4-:R-:W-:Y:S05]  /*5570*/  @!P0 NANOSLEEP.SYNCS 0x989680 ;  /* 0x009896800000895d */ /* 0x010fea0003900000 */
[----:B------:R-:W4:Y:S02]  /*5580*/  @!P0 SYNCS.PHASECHK.TRANS64 P0, [R0+URZ+0x158], R2 ;  /* 0x00015802000085a7 */ /* 0x000f2400080010ff */
[----:B-12-4-:R-:W-:Y:S05]  /*5590*/  @P0 EXIT ;  /* 0x000000000000094d */ /* 0x016fea0003800000 */
[----:B------:R-:W-:Y:S05]  /*55a0*/  BRA `(.L_x_101) ;  /* 0xfffffffc00e87947 */ /* 0x000fea000383ffff */
.L_x_92:
[----:B------:R-:W-:-:S06]  /*55b0*/  UISETP.GE.AND UP0, UPT, UR20, 0x4, UPT ;  /* 0x000000041400788c */ /* 0x000fcc000bf06270 */
[----:B------:R-:W-:-:S13]  /*55c0*/  PLOP3.LUT P0, PT, PT, PT, UP0, 0x80, 0x8 ;  /* 0x000000000008781c */ /* 0x000fda0003f0f008 */
[----:B-1----:R-:W-:Y:S05]  /*55d0*/  @!P0 EXIT ;  /* 0x000000000000894d */ /* 0x002fea0003800000 */
[----:B------:R-:W-:Y:S01]  /*55e0*/  BAR.SYNC.DEFER_BLOCKING 0x6, 0xa0 ;  /* 0x0182800000007b1d */ /* 0x000fe20000010000 */
[C---:B------:R-:W-:Y:S01]  /*55f0*/  IMAD.SHL.U32 R6, R101.reuse, 0x20, RZ ;  /* 0x0000002065067824 */ /* 0x040fe200078e00ff */
[----:B------:R-:W-:Y:S01]  /*5600*/  CS2R R114, SRZ ;  /* 0x0000000000727805 */ /* 0x000fe2000001ff00 */
[C---:B------:R-:W-:Y:S02]  /*5610*/  IMAD.SHL.U32 R110, R101.reuse, 0x10, RZ ;  /* 0x00000010656e7824 */ /* 0x040fe400078e00ff */
[C---:B------:R-:W-:Y:S01]  /*5620*/  IMAD.SHL.U32 R3, R101.reuse, 0x4, RZ ;  /* 0x0000000465037824 */ /* 0x040fe200078e00ff */
[----:B------:R-:W-:Y:S02]  /*5630*/  UMOV UR44, 0x400 ;  /* 0x00000400002c7882 */ /* 0x000fe40000000000 */
[----:B------:R-:W1:Y:S01]  /*5640*/  LDC.64 R106, c[0x0][0x888] ;  /* 0x00022200ff6a7b82 */ /* 0x000e620000000a00 */
[----:B------:R-:W-:Y:S01]  /*5650*/  ULEA UR44, UR61, UR44, 0x18 ;  /* 0x0000002c3d2c7291 */ /* 0x000fe2000f8ec0ff */
[----:B------:R-:W-:Y:S01]  /*5660*/  LOP3.LUT R2, R6, 0x80, RZ, 0xc0, !PT ;  /* 0x0000008006027812 */ /* 0x000fe200078ec0ff */
[----:B------:R-:W-:Y:S01]  /*5670*/  IMAD.MOV.U32 R56, RZ, RZ, RZ ;  /* 0x000000ffff387224 */ /* 0x000fe200078e00ff */
[----:B------:R-:W-:Y:S01]  /*5680*/  LOP3.LUT R110, R110, 0x600, RZ, 0xc0, !PT ;  /* 0x000006006e6e7812 */ /* 0x000fe200078ec0ff */
[----:B------:R-:W-:Y:S01]  /*5690*/  UIADD3 UR4, UPT, UPT, UR44, 0x1b00, URZ ;  /* 0x00001b002c047890 */ /* 0x000fe2000fffe0ff */
[----:B------:R-:W-:Y:S01]  /*56a0*/  LOP3.LUT R2, R2, 0x10, R101, 0xf8, !PT ;  /* 0x0000001002027812 */ /* 0x000fe200078ef865 */
[----:B------:R-:W-:Y:S01]  /*56b0*/  IMAD.MOV.U32 R116, RZ, RZ, RZ ;  /* 0x000000ffff747224 */ /* 0x000fe200078e00ff */
[----:B------:R-:W2:Y:S01]  /*56c0*/  LDC.64 R108, c[0x0][0x890] ;  /* 0x00022400ff6c7b82 */ /* 0x000ea20000000a00 */
[--C-:B------:R-:W-:Y:S01]  /*56d0*/  LOP3.LUT R110, R110, 0x60, R6.reuse, 0xf8, !PT ;  /* 0x000000606e6e7812 */ /* 0x100fe200078ef806 */
[----:B------:R-:W-:Y:S01]  /*56e0*/  IMAD.MOV.U32 R113, RZ, RZ, RZ ;  /* 0x000000ffff717224 */ /* 0x000fe200078e00ff */
[----:B------:R-:W-:Y:S01]  /*56f0*/  LOP3.LUT R3, R2, 0x10, R3, 0x78, !PT ;  /* 0x0000001002037812 */ /* 0x000fe200078e7803 */
[----:B------:R-:W-:Y:S01]  /*5700*/  IMAD.U32 R2, R101, 0x10000, RZ ;  /* 0x0001000065027824 */ /* 0x000fe200078e00ff */
[----:B------:R-:W-:Y:S01]  /*5710*/  LOP3.LUT R110, R110, 0x100, R6, 0xf8, !PT ;  /* 0x000001006e6e7812 */ /* 0x000fe200078ef806 */
[----:B------:R-:W-:Y:S01]  /*5720*/  IMAD.U32 R117, RZ, RZ, UR4 ;  /* 0x00000004ff757e24 */ /* 0x000fe2000f8e00ff */
[----:B------:R-:W3:Y:S01]  /*5730*/  LDCU UR53, c[0x0][0x370] ;  /* 0x00006e00ff3577ac */ /* 0x000ee20008000800 */
[----:B------:R-:W4:Y:S01]  /*5740*/  LDC.64 R104, c[0x0][0x8b0] ;  /* 0x00022c00ff687b82 */ /* 0x000f220000000a00 */
[----:B------:R-:W3:Y:S01]  /*5750*/  LDS R0, [UR44+0x220] ;  /* 0x0002202cff007984 */ /* 0x000ee20008000800 */
[----:B------:R-:W-:Y:S01]  /*5760*/  LOP3.LUT R2, R2, 0x600000, RZ, 0xc0, !PT ;  /* 0x0060000002027812 */ /* 0x000fe200078ec0ff */
[----:B------:R-:W1:Y:S01]  /*5770*/  LDCU.64 UR62, c[0x0][0x348] ;  /* 0x00006900ff3e77ac */ /* 0x000e620008000a00 */
[----:B------:R-:W-:Y:S01]  /*5780*/  LOP3.LUT R110, R110, R3, RZ, 0xfc, !PT ;  /* 0x000000036e6e7212 */ /* 0x000fe200078efcff */
[----:B------:R-:W1:Y:S03]  /*5790*/  LDCU UR43, c[0x0][0xb0c] ;  /* 0x00016180ff2b77ac */ /* 0x000e660008000800 */
[----:B------:R-:W1:Y:S01]  /*57a0*/  LDC.64 R102, c[0x0][0x8a8] ;  /* 0x00022a00ff667b82 */ /* 0x000e620000000a00 */
[----:B------:R-:W1:Y:S01]  /*57b0*/  LDCU UR39, c[0x0][0xb30] ;  /* 0x00016600ff2777ac */ /* 0x000e620008000800 */
[----:B------:R-:W1:Y:S01]  /*57c0*/  LDCU.64 UR56, c[0x0][0x888] ;  /* 0x00011100ff3877ac */ /* 0x000e620008000a00 */
[----:B------:R-:W1:Y:S01]  /*57d0*/  LDCU.64 UR40, c[0x0][0xb28] ;  /* 0x00016500ff2877ac */ /* 0x000e620008000a00 */
[----:B------:R-:W1:Y:S01]  /*57e0*/  LDCU.128 UR48, c[0x0][0xb10] ;  /* 0x00016200ff3077ac */ /* 0x000e620008000c00 */
[----:B------:R-:W1:Y:S01]  /*57f0*/  LDCU UR52, c[0x0][0x374] ;  /* 0x00006e80ff3477ac */ /* 0x000e620008000800 */
[----:B------:R-:W-:Y:S01]  /*5800*/  UIADD3 UR59, UPT, UPT, UR44, 0x300, URZ ;  /* 0x000003002c3b7890 */ /* 0x000fe2000fffe0ff */
[----:B--23--:R-:W-:-:S11]  /*5810*/  IMAD.IADD R2, R0, 0x1, R2 ;  /* 0x0000000100027824 */ /* 0x00cfd600078e0202 */
.L_x_121:
[----:B------:R-:W-:Y:S02]  /*5820*/  LEA R8, R113, UR44, 0x3 ;  /* 0x0000002c71087c11 */ /* 0x000fe4000f8e18ff */
[----:B------:R-:W-:Y:S02]  /*5830*/  SHF.L.U32 R0, R115, 0x1f, RZ ;  /* 0x0000001f73007819 */ /* 0x000fe400000006ff */
[----:B-1----:R-:W-:Y:S02]  /*5840*/  LEA R4, R113, UR44, 0x4 ;  /* 0x0000002c71047c11 */ /* 0x002fe4000f8e20ff */
[----:B--2---:R-:W2:Y:S02]  /*5850*/  SYNCS.PHASECHK.TRANS64.TRYWAIT P0, [R8+URZ+0x170], R0 ;  /* 0x00017000080075a7 */ /* 0x004ea400080011ff */
[----:B--2---:R-:W-:Y:S05]  /*5860*/  @!P0 BRA `(.L_x_102) ;  /* 0x0000003000388947 */ /* 0x004fea0003800000 */
.L_x_187:
[----:B------:R-:W3:Y:S01]  /*5870*/  LDS.128 R4, [R4+0x200] ;  /* 0x0002000004047984 */ /* 0x000ee20000000c00 */
[----:B------:R-:W-:Y:S01]  /*5880*/  UISETP.GE.AND UP0, UPT, UR42, 0x1, UPT ;  /* 0x000000012a00788c */ /* 0x000fe2000bf06270 */
[----:B------:R-:W-:Y:S01]  /*5890*/  @!PT LDS RZ, [RZ] ;  /* 0x00000000fffff984 */ /* 0x000fe20000000800 */
[----:B------:R-:W-:Y:S01]  /*58a0*/  @!PT LDS RZ, [RZ] ;  /* 0x00000000fffff984 */ /* 0x000fe20000000800 */
[----:B------:R-:W-:Y:S01]  /*58b0*/  @!PT LDS RZ, [RZ] ;  /* 0x00000000fffff984 */ /* 0x000fe20000000800 */
[----:B------:R-:W-:Y:S01]  /*58c0*/  @!PT LDS RZ, [RZ] ;  /* 0x00000000fffff984 */ /* 0x000fe20000000800 */
[----:B------:R1:W-:Y:S06]  /*58d0*/  MEMBAR.ALL.CTA ;  /* 0x0000000000007992 */ /* 0x0003ec0000008000 */
[----:B-1----:R-:W1:Y:S01]  /*58e0*/  FENCE.VIEW.ASYNC.S ;  /* 0x00000000000073c6 */ /* 0x002e620000000000 */
[----:B---3--:R-:W-:Y:S11]  /*58f0*/  LOP3.LUT P0, RZ, R6, 0x1, RZ, 0xc0, !PT ;  /* 0x0000000106ff7812 */ /* 0x008ff6000780c0ff */
[----:B------:R-:W-:Y:S02]  /*5900*/  @!UPT UIADD3 URZ, UPT, UPT, URZ, URZ, URZ ;  /* 0x000000fffffff290 */ /* 0x000fe4000fffe0ff */
[----:B-1----:R-:W-:Y:S01]  /*5910*/  VOTEU.ANY UP1, P0 ;  /* 0x0000000000ff7886 */ /* 0x002fe20000020100 */
[----:B------:R-:W-:Y:S01]  /*5920*/  PLOP3.LUT P0, PT, PT, PT, UP1, 0x80, 0x8 ;  /* 0x000000000008781c */ /* 0x000fe20003f0f018 */
[----:B------:R-:W-:Y:S11]  /*5930*/  UP2UR UR47, UPR, URZ, 0x2 ;  /* 0x00000002ff2f7883 */ /* 0x000ff60008000000 */
[----:B------:R-:W-:Y:S01]  /*5940*/  @!UPT UIADD3 URZ, UPT, UPT, URZ, URZ, URZ ;  /* 0x000000fffffff290 */ /* 0x000fe2000fffe0ff */
        /* <DEDUP_REMOVED lines=13> */
[----:B------:R-:W2:Y:S01]  /*5a20*/  LDCU UR12, c[0x0][0xb20] ;  /* 0x00016400ff0c77ac */ /* 0x000ea20008000800 */
[----:B------:R-:W-:Y:S02]  /*5a30*/  UIMAD.WIDE.U32 UR4, UR52, UR51, URZ ;  /* 0x00000033340472a5 */ /* 0x000fe4000f8e00ff */
[----:B------:R-:W-:Y:S02]  /*5a40*/  UIMAD.WIDE.U32 UR6, UR53, UR48, URZ ;  /* 0x00000030350672a5 */ /* 0x000fe4000f8e00ff */
[----:B------:R-:W-:Y:S02]  /*5a50*/  UISETP.NE.AND UP0, UPT, UR50, 0x1, UPT ;  /* 0x000000013200788c */ /* 0x000fe4000bf05270 */
[----:B------:R-:W-:Y:S02]  /*5a60*/  UIMAD.WIDE.U32 UR8, UR37, UR51, URZ ;  /* 0x00000033250872a5 */ /* 0x000fe4000f8e00ff */
[----:B------:R-:W-:Y:S02]  /*5a70*/  UIMAD.WIDE.U32 UR10, UR38, UR48, URZ ;  /* 0x00000030260a72a5 */ /* 0x000fe4000f8e00ff */
[----:B------:R-:W-:Y:S02]  /*5a80*/  UISETP.NE.AND UP1, UPT, UR43, 0x1, UPT ;  /* 0x000000012b00788c */ /* 0x000fe4000bf25270 */
[----:B------:R-:W-:Y:S01]  /*5a90*/  UISETP.NE.AND UP2, UPT, UR42, 0x1, UPT ;  /* 0x000000012a00788c */ /* 0x000fe2000bf45270 */
[----:B------:R-:W-:Y:S02]  /*5aa0*/  UMOV UR4, UR5 ;  /* 0x0000000500047c82 */ /* 0x000fe40008000000 */
[----:B--2---:R-:W-:Y:S03]  /*5ab0*/  USHF.R.U32.HI UR5, URZ, UR12, UR4 ;  /* 0x0000000cff057299 */ /* 0x004fe60008011604 */
[----:B------:R-:W-:Y:S02]  /*5ac0*/  UMOV UR4, UR7 ;  /* 0x0000000700047c82 */ /* 0x000fe40008000000 */
[----:B------:R-:W-:Y:S02]  /*5ad0*/  USHF.R.U32.HI UR7, URZ, UR49, UR4 ;  /* 0x00000031ff077299 */ /* 0x000fe40008011604 */
[----:B------:R-:W-:Y:S02]  /*5ae0*/  USEL UR4, UR52, UR5, !UP0 ;  /* 0x0000000534047287 */ /* 0x000fe4000c000000 */
[----:B------:R-:W-:Y:S01]  /*5af0*/  USEL UR7, UR53, UR7, !UP1 ;  /* 0x0000000735077287 */ /* 0x000fe2000c800000 */
[----:B------:R-:W-:Y:S01]  /*5b00*/  UMOV UR5, UR9 ;  /* 0x0000000900057c82 */ /* 0x000fe20008000000 */
[----:B------:R-:W-:Y:S02]  /*5b10*/  UIMAD.WIDE.U32 UR8, UR4, UR40, URZ ;  /* 0x00000028040872a5 */ /* 0x000fe4000f8e00ff */
[----:B------:R-:W-:Y:S03]  /*5b20*/  USHF.R.U32.HI UR6, URZ, UR12, UR5 ;  /* 0x0000000cff067299 */ /* 0x000fe60008011605 */
[----:B------:R-:W-:Y:S01]  /*5b30*/  UMOV UR5, UR11 ;  /* 0x0000000b00057c82 */ /* 0x000fe20008000000 */
[----:B------:R-:W-:Y:S02]  /*5b40*/  UIMAD.WIDE.U32 UR10, UR7, UR40, URZ ;  /* 0x00000028070a72a5 */ /* 0x000fe4000f8e00ff */
[----:B------:R-:W-:Y:S02]  /*5b50*/  USHF.R.U32.HI UR12, URZ, UR49, UR5 ;  /* 0x00000031ff0c7299 */ /* 0x000fe40008011605 */
[----:B------:R-:W-:Y:S01]  /*5b60*/  USEL UR6, UR37, UR6, !UP0 ;  /* 0x0000000625067287 */ /* 0x000fe2000c000000 */
[----:B------:R-:W-:Y:S02]  /*5b70*/  UMOV UR5, UR9 ;  /* 0x0000000900057c82 */ /* 0x000fe40008000000 */
[----:B------:R-:W-:Y:S01]  /*5b80*/  UMOV UR10, UR11 ;  /* 0x0000000b000a7c82 */ /* 0x000fe20008000000 */
[----:B------:R-:W-:Y:S02]  /*5b90*/  @UP2 USHF.R.U32.HI UR4, URZ, UR41, UR5 ;  /* 0x00000029ff042299 */ /* 0x000fe40008011605 */
[----:B------:R-:W-:Y:S02]  /*5ba0*/  @UP2 USHF.R.U32.HI UR7, URZ, UR41, UR10 ;  /* 0x00000029ff072299 */ /* 0x000fe4000801160a */
[----:B------:R-:W-:Y:S02]  /*5bb0*/  UIMAD UR4, UR42, UR4, URZ ;  /* 0x000000042a0472a4 */ /* 0x000fe4000f8e02ff */
[----:B------:R-:W-:Y:S02]  /*5bc0*/  UIMAD.WIDE.U32 UR10, UR6, UR40, URZ ;  /* 0x00000028060a72a5 */ /* 0x000fe4000f8e00ff */
[----:B------:R-:W-:Y:S02]  /*5bd0*/  USEL UR5, UR38, UR12, !UP1 ;  /* 0x0000000c26057287 */ /* 0x000fe4000c800000 */
[----:B------:R-:W-:Y:S02]  /*5be0*/  UIMAD UR8, UR42, UR7, URZ ;  /* 0x000000072a0872a4 */ /* 0x000fe4000f8e02ff */
[----:B------:R-:W-:Y:S03]  /*5bf0*/  UISETP.GE.AND UP0, UPT, UR6, UR4, UPT ;  /* 0x000000040600728c */ /* 0x000fe6000bf06270 */
[----:B------:R-:W-:Y:S01]  /*5c00*/  UMOV UR4, UR11 ;  /* 0x0000000b00047c82 */ /* 0x000fe20008000000 */
[----:B------:R-:W-:Y:S02]  /*5c10*/  UISETP.GE.OR UP0, UPT, UR5, UR8, UP0 ;  /* 0x000000080500728c */ /* 0x000fe40008706670 */
[----:B------:R-:W-:Y:S02]  /*5c20*/  USHF.R.U32.HI UR4, URZ, UR41, UR4 ;  /* 0x00000029ff047299 */ /* 0x000fe40008011604 */
[----:B------:R-:W-:Y:S02]  /*5c30*/  UIMAD.WIDE.U32 UR8, UR5, UR40, URZ ;  /* 0x00000028050872a5 */ /* 0x000fe4000f8e00ff */
[----:B------:R-:W-:Y:S02]  /*5c40*/  USEL UR11, UR6, UR4, !UP2 ;  /* 0x00000004060b7287 */ /* 0x000fe4000d000000 */
[----:B------:R-:W-:Y:S02]  /*5c50*/  UIADD3 UR8, UPT, UPT, -UR5, URZ, URZ ;  /* 0x000000ff05087290 */ /* 0x000fe4000fffe1ff */
[----:B------:R-:W-:Y:S01]  /*5c60*/  UIADD3 UR10, UPT, UPT, -UR11, URZ, URZ ;  /* 0x000000ff0b0a7290 */ /* 0x000fe2000fffe1ff */
[----:B------:R-:W-:Y:S01]  /*5c70*/  @!UP0 UMOV UR4, UR9 ;  /* 0x0000000900048c82 */ /* 0x000fe20008000000 */
[----:B------:R-:W-:Y:S02]  /*5c80*/  UIADD3 UR9, UPT, UPT, -UR6, URZ, URZ ;  /* 0x000000ff06097290 */ /* 0x000fe4000fffe1ff */
[----:B------:R-:W-:Y:S02]  /*5c90*/  @!UP0 USHF.R.U32.HI UR4, URZ, UR41, UR4 ;  /* 0x00000029ff048299 */ /* 0x000fe40008011604 */
[----:B------:R-:W-:Y:S02]  /*5ca0*/  UIMAD UR10, UR42, UR10, UR6 ;  /* 0x0000000a2a0a72a4 */ /* 0x000fe4000f8e0206 */
[----:B------:R-:W-:Y:S04]  /*5cb0*/  @!UP0 USEL UR4, UR5, UR4, !UP2 ;  /* 0x0000000405048287 */ /* 0x000fe8000d000000 */
[----:B------:R-:W-:Y:S02]  /*5cc0*/  @!UP0 UIMAD UR10, UR7, UR10, UR4 ;  /* 0x0000000a070a82a4 */ /* 0x000fe4000f8e0204 */
[----:B------:R-:W-:Y:S02]  /*5cd0*/  @!UP0 UIADD3 UR11, UPT, UPT, UR11, -UR4, URZ ;  /* 0x800000040b0b8290 */ /* 0x000fe4000fffe0ff */
[----:B------:R-:W-:Y:S02]  /*5ce0*/  UIMAD UR7, UR43, UR8, UR38 ;  /* 0x000000082b0772a4 */ /* 0x000fe4000f8e0226 */
[----:B------:R-:W-:Y:S02]  /*5cf0*/  @!UP0 UIMAD UR6, UR11, UR42, UR5 ;  /* 0x0000002a0b0682a4 */ /* 0x000fe4000f8e0205 */
[----:B------:R-:W-:Y:S01]  /*5d00*/  UIMAD UR4, UR50, UR9, UR37 ;  /* 0x00000009320472a4 */ /* 0x000fe2000f8e0225 */
[----:B------:R-:W-:Y:S02]  /*5d10*/  @!UP0 UMOV UR5, UR10 ;  /* 0x0000000a00058c82 */ /* 0x000fe40008000000 */
[----:B------:R-:W-:Y:S02]  /*5d20*/  UIMAD UR38, UR5, UR43, UR7 ;  /* 0x0000002b052672a4 */ /* 0x000fe4000f8e0207 */
[----:B------:R-:W-:Y:S11]  /*5d30*/  UIMAD UR37, UR6, UR50, UR4 ;  /* 0x00000032062572a4 */ /* 0x000ff6000f8e0204 */
[----:B------:R-:W-:Y:S01]  /*5d40*/  @!UPT UIADD3 URZ, UPT, UPT, URZ, URZ, URZ ;  /* 0x000000fffffff290 */ /* 0x000fe2000fffe0ff */
.L_x_103:
[----:B------:R-:W-:Y:S01]  /*5d50*/  UISETP.NE.AND UP0, UPT, UR39, 0x1, UPT ;  /* 0x000000012700788c */ /* 0x000fe2000bf05270 */
[----:B------:R-:W-:Y:S10]  /*5d60*/  IADD3 R113, PT, PT, R113, 0x1, RZ ;  /* 0x0000000171717810 */ /* 0x000ff40007ffe0ff */
[----:B------:R-:W2:Y:S01]  /*5d70*/  @!UP0 LDCU.128 UR12, c[0x0][0xb10] ;  /* 0x00016200ff0c87ac */ /* 0x000ea20008000c00 */
[----:B------:R-:W3:Y:S01]  /*5d80*/  @!UP0 LDCU UR5, c[0x0][0xb0c] ;  /* 0x00016180ff0587ac */ /* 0x000ee20008000800 */
[----:B------:R-:W4:Y:S01]  /*5d90*/  @!UP0 LDCU UR10, c[0x0][0xb20] ;  /* 0x00016400ff0a87ac */ /* 0x000f220008000800 */
[----:B--2---:R-:W-:Y:S02]  /*5da0*/  UIMAD.WIDE.U32 UR8, UR38, UR12, URZ ;  /* 0x0000000c260872a5 */ /* 0x004fe4000f8e00ff */
[----:B------:R-:W-:Y:S02]  /*5db0*/  UIMAD.WIDE.U32 UR6, UR37, UR15, URZ ;  /* 0x0000000f250672a5 */ /* 0x000fe4000f8e00ff */
[----:B------:R-:W-:Y:S03]  /*5dc0*/  @!UP0 UISETP.NE.AND UP1, UPT, UR14, 0x1, UPT ;  /* 0x000000010e00888c */ /* 0x000fe6000bf25270 */
[----:B------:R-:W-:Y:S01]  /*5dd0*/  @!UP0 UMOV UR4, UR9 ;  /* 0x0000000900048c82 */ /* 0x000fe20008000000 */
[----:B---3--:R-:W-:Y:S02]  /*5de0*/  @!UP0 UISETP.NE.AND UP2, UPT, UR5, 0x1, UPT ;  /* 0x000000010500888c */ /* 0x008fe4000bf45270 */
[----:B------:R-:W-:Y:S01]  /*5df0*/  @!UP0 USHF.R.U32.HI UR4, URZ, UR13, UR4 ;  /* 0x0000000dff048299 */ /* 0x000fe20008011604 */
[----:B------:R-:W-:Y:S02]  /*5e00*/  @!UP0 UMOV UR6, UR7 ;  /* 0x0000000700068c82 */ /* 0x000fe40008000000 */
[----:B----4-:R-:W-:Y:S02]  /*5e10*/  @!UP0 USHF.R.U32.HI UR6, URZ, UR10, UR6 ;  /* 0x0000000aff068299 */ /* 0x010fe40008011606 */
[----:B------:R-:W-:Y:S02]  /*5e20*/  @!UP0 USEL UR7, UR38, UR4, !UP2 ;  /* 0x0000000426078287 */ /* 0x000fe4000d000000 */
[----:B------:R-:W-:Y:S04]  /*5e30*/  @!UP0 USEL UR6, UR37, UR6, !UP1 ;  /* 0x0000000625068287 */ /* 0x000fe8000c800000 */
[----:B------:R-:W-:Y:S02]  /*5e40*/  @!UP0 UIADD3 UR4, UPT, UPT, -UR7, UR6, URZ ;  /* 0x0000000607048290 */ /* 0x000fe4000fffe1ff */
[----:B------:R-:W-:Y:S02]  /*5e50*/  @!UP0 UIADD3 UR6, UPT, UPT, UR7, -UR6, URZ ;  /* 0x8000000607068290 */ /* 0x000fe4000fffe0ff */
[----:B------:R-:W-:Y:S02]  /*5e60*/  @!UP0 UIMAD UR38, UR4, UR5, UR38 ;  /* 0x00000005042682a4 */ /* 0x000fe4000f8e0226 */
[----:B------:R-:W-:Y:S02]  /*5e70*/  @!UP0 UIMAD UR37, UR6, UR14, UR37 ;  /* 0x0000000e062582a4 */ /* 0x000fe4000f8e0225 */
[----:B------:R-:W-:Y:S09]  /*5e80*/  ULOP3.LUT UP0, URZ, UR59, 0x90, URZ, 0xc0, !UPT ;  /* 0x000000903bff7892 */ /* 0x000ff2000f80c0ff */
[----:B------:R-:W-:Y:S05]  /*5e90*/  BRA.U !UP0, `(.L_x_104) ;  /* 0x0000000108407547 */ /* 0x000fea000b800000 */
[----:B------:R-:W2:Y:S01]  /*5ea0*/  LDCU.64 UR8, c[0x4][0x80] ;  /* 0x01001000ff0877ac */ /* 0x000ea20008000a00 */
[----:B------:R-:W-:Y:S01]  /*5eb0*/  MOV R15, 0x0 ;  /* 0x00000000000f7802 */ /* 0x000fe20000000f00 */
[----:B------:R-:W-:Y:S02]  /*5ec0*/  HFMA2 R12, -RZ, RZ, 0, 5.9604644775390625e-08 ;  /* 0x00000001ff0c7431 */ /* 0x000fe400000001ff */
[----:B------:R-:W-:Y:S02]  /*5ed0*/  IMAD.MOV.U32 R8, RZ, RZ, 0x70 ;  /* 0x00000070ff087424 */ /* 0x000fe400078e00ff */
[----:B------:R-:W-:Y:S01]  /*5ee0*/  IMAD.MOV.U32 R13, RZ, RZ, RZ ;  /* 0x000000ffff0d7224 */ /* 0x000fe200078e00ff */
[----:B------:R-:W3:Y:S01]  /*5ef0*/  LDCU.64 UR6, c[0x4][0x88] ;  /* 0x01001100ff0677ac */ /* 0x000ee20008000a00 */
[----:B------:R-:W4:Y:S01]  /*5f00*/  LDC.64 R14, c[0x4][R15] ;  /* 0x010000000f0e7b82 */ /* 0x000f220000000a00 */
[----:B------:R-:W1:Y:S01]  /*5f10*/  LDCU.64 UR4, c[0x4][0x8] ;  /* 0x01000100ff0477ac */ /* 0x000e620008000a00 */
[----:B--2---:R-:W-:Y:S01]  /*5f20*/  MOV R5, UR9 ;  /* 0x0000000900057c02 */ /* 0x004fe20008000f00 */
[----:B------:R-:W-:Y:S01]  /*5f30*/  IMAD.U32 R4, RZ, RZ, UR8 ;  /* 0x00000008ff047e24 */ /* 0x000fe2000f8e00ff */
[----:B---3--:R-:W-:Y:S01]  /*5f40*/  MOV R7, UR7 ;  /* 0x0000000700077c02 */ /* 0x008fe20008000f00 */
[----:B------:R-:W-:Y:S01]  /*5f50*/  IMAD.U32 R6, RZ, RZ, UR6 ;  /* 0x00000006ff067e24 */ /* 0x000fe2000f8e00ff */
[----:B-1----:R-:W-:Y:S01]  /*5f60*/  MOV R11, UR5 ;  /* 0x00000005000b7c02 */ /* 0x002fe20008000f00 */
[----:B------:R-:W-:Y:S02]  /*5f70*/  IMAD.U32 R10, RZ, RZ, UR4 ;  /* 0x00000004ff0a7e24 */ /* 0x000fe4000f8e00ff */
[----:B------:R-:W-:Y:S07]  /*5f80*/  LEPC R20, `(.L_x_104) ;  /* 0x000000001014794e */ /* 0x000fee0000000000 */
[----:B----45:R-:W-:Y:S05]  /*5f90*/  CALL.ABS.NOINC R14 ;  /* 0x000000000e007343 */ /* 0x030fea0003c00000 */
.L_x_104:
[----:B------:R-:W-:Y:S01]  /*5fa0*/  LOP3.LUT P0, RZ, R117, 0x90, RZ, 0xc0, !PT ;  /* 0x0000009075ff7812 */ /* 0x000fe2000780c0ff */
[----:B------:R-:W-:Y:S11]  /*5fb0*/  BSSY.RECONVERGENT B6, `(.L_x_105) ;  /* 0x0000013000067945 */ /* 0x000ff60003800200 */
[----:B------:R-:W-:Y:S01]  /*5fc0*/  @!UPT UIADD3 URZ, UPT, UPT, URZ, URZ, URZ ;  /* 0x000000fffffff290 */ /* 0x000fe2000fffe0ff */
[----:B------:R-:W-:Y:S05]  /*5fd0*/  @!P0 BRA `(.L_x_106) ;  /* 0x0000000000408947 */ /* 0x000fea0003800000 */
        /* <DEDUP_REMOVED lines=16> */
.L_x_106:
[----:B------:R-:W-:Y:S05]  /*60e0*/  BSYNC.RECONVERGENT B6 ;  /* 0x0000000000067941 */ /* 0x000fea0003800200 */
.L_x_105:
[----:B------:R-:W-:Y:S01]  /*60f0*/  ISETP.NE.U32.AND P3, PT, R108, RZ, PT ;  /* 0x000000ff6c00720c */ /* 0x000fe20003f65070 */
[----:B------:R-:W-:Y:S01]  /*6100*/  UISETP.NE.AND UP1, UPT, UR60, URZ, UPT ;  /* 0x000000ff3c00728c */ /* 0x000fe2000bf25270 */
[----:B------:R-:W-:Y:S02]  /*6110*/  ISETP.NE.U32.AND P4, PT, R104, RZ, PT ;  /* 0x000000ff6800720c */ /* 0x000fe40003f85070 */
[----:B------:R-:W-:Y:S02]  /*6120*/  ISETP.NE.AND.EX P3, PT, R109, RZ, PT, P3 ;  /* 0x000000ff6d00720c */ /* 0x000fe40003f65330 */
[----:B------:R-:W-:Y:S02]  /*6130*/  PLOP3.LUT P1, PT, PT, PT, PT, 0x8, 0x80 ;  /* 0x000000000080781c */ /* 0x000fe40003f2e170 */
[----:B------:R-:W-:Y:S02]  /*6140*/  PLOP3.LUT P0, PT, PT, PT, UP1, 0x80, 0x8 ;  /* 0x000000000008781c */ /* 0x000fe40003f0f018 */
[----:B------:R-:W-:Y:S02]  /*6150*/  ISETP.NE.AND.EX P4, PT, R105, RZ, PT, P4 ;  /* 0x000000ff6900720c */ /* 0x000fe40003f85340 */
[----:B------:R-:W2:Y:S09]  /*6160*/  @UP1 LDCU.64 UR4, c[0x0][0x888] ;  /* 0x00011100ff0417ac */ /* 0x000eb20008000a00 */
[----:B------:R-:W-:Y:S01]  /*6170*/  @P0 PLOP3.LUT P1, PT, P3, PT, PT, 0x80, 0x8 ;  /* 0x000000000008081c */ /* 0x000fe20001f2f070 */
[----:B--2---:R-:W-:Y:S04]  /*6180*/  @UP1 UISETP.NE.U32.AND UP0, UPT, UR4, URZ, UPT ;  /* 0x000000ff0400128c */ /* 0x004fe8000bf05070 */
[----:B------:R-:W-:Y:S04]  /*6190*/  @UP1 UISETP.NE.AND.EX UP0, UPT, UR5, URZ, UPT, UP0 ;  /* 0x000000ff0500128c */ /* 0x000fe8000bf05300 */
[----:B------:R-:W-:Y:S01]  /*61a0*/  @UP1 USEL UR4, URZ, 0xffffffff, UP0 ;  /* 0xffffffffff041887 */ /* 0x000fe20008000000 */
[----:B------:R-:W-:Y:S11]  /*61b0*/  @!P3 BRA `(.L_x_107) ;  /* 0x000000000030b947 */ /* 0x000ff60003800000 */
[----:B------:R-:W-:Y:S01]  /*61c0*/  ISETP.NE.U32.AND P2, PT, R106, RZ, PT ;  /* 0x000000ff6a00720c */ /* 0x000fe20003f45070 */
[----:B------:R-:W2:Y:S01]  /*61d0*/  LDCU.64 UR6, c[0x0][0x358] ;  /* 0x00006b00ff0677ac */ /* 0x000ea20008000a00 */
[----:B------:R-:W-:Y:S02]  /*61e0*/  IMAD.MOV.U32 R111, RZ, RZ, 0x1 ;  /* 0x00000001ff6f7424 */ /* 0x000fe400078e00ff */
[----:B------:R-:W-:Y:S11]  /*61f0*/  ISETP.NE.AND.EX P2, PT, R107, RZ, PT, P2 ;  /* 0x000000ff6b00720c */ /* 0x000ff60003f45320 */
[----:B------:R-:W-:Y:S02]  /*6200*/  @!UPT UIADD3 URZ, UPT, UPT, URZ, URZ, URZ ;  /* 0x000000fffffff290 */ /* 0x000fe4000fffe0ff */
[----:B------:R-:W3:Y:S01]  /*6210*/  @P2 LDC.64 R4, c[0x0][0x888] ;  /* 0x00022200ff042b82 */ /* 0x000ee20000000a00 */
[----:B-1----:R-:W-:Y:S04]  /*6220*/  @P2 IMAD R0, R108, UR36, RZ ;  /* 0x000000246c002c24 */ /* 0x002fe8000f8e02ff */
[----:B---3--:R-:W-:Y:S04]  /*6230*/  @P2 IMAD.WIDE R4, R0, 0x4, R4 ;  /* 0x0000000400042825 */ /* 0x008fe800078e0204 */
[----:B------:R-:W-:Y:S01]  /*6240*/  HFMA2 R0, -RZ, RZ, 0, 5.9604644775390625e-08 ;  /* 0x00000001ff007431 */ /* 0x000fe200000001ff */
[----:B--2--5:R2:W5:Y:S04]  /*6250*/  @P2 LDG.E R58, desc[UR6][R4.64] ;  /* 0x00000006043a2981 */ /* 0x024568000c1e1900 */
[----:B------:R-:W-:Y:S01]  /*6260*/  @!P2 PRMT R111, R0, 0x7610, R111 ;  /* 0x00007610006fa816 */ /* 0x000fe2000000006f */
[----:B--2---:R-:W3:Y:S06]  /*6270*/  @!P2 LDC R58, c[0x0][0x880] ;  /* 0x00022000ff3aab82 */ /* 0x004eec0000000800 */
.L_x_107:
[----:B------:R-:W-:Y:S05]  /*6280*/  @!P4 BRA `(.L_x_108) ;  /* 0x000000000024c947 */ /* 0x000fea0003800000 */
[----:B------:R-:W-:Y:S01]  /*6290*/  ISETP.NE.U32.AND P2, PT, R102, RZ, PT ;  /* 0x000000ff6600720c */ /* 0x000fe20003f45070 */
[----:B------:R-:W2:Y:S03]  /*62a0*/  LDCU.64 UR6, c[0x0][0x358] ;  /* 0x00006b00ff0677ac */ /* 0x000ea60008000a00 */
[----:B------:R-:W-:Y:S11]  /*62b0*/  ISETP.NE.AND.EX P2, PT, R103, RZ, PT, P2 ;  /* 0x000000ff6700720c */ /* 0x000ff60003f45320 */
[----:B------:R-:W-:Y:S02]  /*62c0*/  @!UPT UIADD3 URZ, UPT, UPT, URZ, URZ, URZ ;  /* 0x000000fffffff290 */ /* 0x000fe4000fffe0ff */
[----:B------:R-:W4:Y:S01]  /*62d0*/  @P2 LDC.64 R4, c[0x0][0x8a8] ;  /* 0x00022a00ff042b82 */ /* 0x000f220000000a00 */
[----:B-1----:R-:W-:Y:S04]  /*62e0*/  @P2 IMAD R0, R104, UR36, RZ ;  /* 0x0000002468002c24 */ /* 0x002fe8000f8e02ff */
[----:B----4-:R-:W-:Y:S05]  /*62f0*/  @P2 IMAD.WIDE R4, R0, 0x4, R4 ;  /* 0x0000000400042825 */ /* 0x010fea00078e0204 */
[----:B--2--5:R2:W5:Y:S02]  /*6300*/  @P2 LDG.E R57, desc[UR6][R4.64] ;  /* 0x0000000604392981 */ /* 0x024564000c1e1900 */
[----:B--2---:R-:W4:Y:S02]  /*6310*/  @!P2 LDC R57, c[0x0][0x8a0] ;  /* 0x00022800ff39ab82 */ /* 0x004f240000000800 */
.L_x_108:
[----:B---3-5:R-:W-:Y:S01]  /*6320*/  @P0 FSETP.NEU.AND P4, PT, R58, RZ, PT ;  /* 0x000000ff3a00020b */ /* 0x028fe20003f8d000 */
[----:B-1----:R-:W-:Y:S01]  /*6330*/  IMAD.U32 R0, RZ, RZ, UR4 ;  /* 0x00000004ff007e24 */ /* 0x002fe2000f8e00ff */
[----:B------:R-:W-:Y:S01]  /*6340*/  @P0 LOP3.LUT P2, RZ, R111, 0xff, RZ, 0xc0, !PT ;  /* 0x000000ff6fff0812 */ /* 0x000fe2000784c0ff */
[----:B------:R-:W-:Y:S01]  /*6350*/  BSSY B1, `(.L_x_109) ;  /* 0x0000038000017945 */ /* 0x000fe20003800000 */
[----:B------:R-:W-:Y:S02]  /*6360*/  @P0 SEL R3, RZ, 0xffffffff, P4 ;  /* 0xffffffffff030807 */ /* 0x000fe40002000000 */
[----:B------:R-:W-:Y:S02]  /*6370*/  CS2R R70, SRZ ;  /* 0x0000000000467805 */ /* 0x000fe4000001ff00 */
[----:B------:R-:W-:Y:S02]  /*6380*/  LEA R17, R56, UR44, 0x3 ;  /* 0x0000002c38117c11 */ /* 0x000fe4000f8e18ff */
[----:B------:R-:W-:Y:S02]  /*6390*/  CS2R R68, SRZ ;  /* 0x0000000000447805 */ /* 0x000fe4000001ff00 */
[----:B------:R-:W-:Y:S02]  /*63a0*/  @P1 SEL R3, R0, R3, !P2 ;  /* 0x0000000300031207 */ /* 0x000fe40005000000 */
[----:B------:R-:W-:Y:S02]  /*63b0*/  CS2R R66, SRZ ;  /* 0x0000000000427805 */ /* 0x000fe4000001ff00 */
[----:B------:R-:W-:Y:S02]  /*63c0*/  SHF.L.U32 R4, R116, 0x1f, RZ ;  /* 0x0000001f74047819 */ /* 0x000fe400000006ff */
[----:B------:R-:W-:Y:S02]  /*63d0*/  CS2R R64, SRZ ;  /* 0x0000000000407805 */ /* 0x000fe4000001ff00 */
[----:B------:R-:W-:Y:S02]  /*63e0*/  @P0 LOP3.LUT R3, R3, 0x1, RZ, 0xc0, !PT ;  /* 0x0000000103030812 */ /* 0x000fe400078ec0ff */
[----:B------:R-:W-:Y:S02]  /*63f0*/  CS2R R62, SRZ ;  /* 0x00000000003e7805 */ /* 0x000fe4000001ff00 */
[----:B------:R-:W-:Y:S02]  /*6400*/  PLOP3.LUT P5, PT, PT, PT, PT, 0x8, 0x80 ;  /* 0x000000000080781c */ /* 0x000fe40003fae170 */
[----:B------:R-:W-:Y:S02]  /*6410*/  CS2R R60, SRZ ;  /* 0x00000000003c7805 */ /* 0x000fe4000001ff00 */
[----:B------:R-:W-:Y:S11]  /*6420*/  ISETP.NE.U32.OR P1, PT, R3, 0x1, !P0 ;  /* 0x000000010300780c */ /* 0x000ff60004725470 */
[----:B------:R-:W-:Y:S02]  /*6430*/  @!UPT UIADD3 URZ, UPT, UPT, URZ, URZ, URZ ;  /* 0x000000fffffff290 */ /* 0x000fe4000fffe0ff */
[----:B------:R-:W-:Y:S04]  /*6440*/  @P1 SHF.L.U32 R0, R114, 0x1f, RZ ;  /* 0x0000001f72001819 */ /* 0x000fe800000006ff */
[----:B------:R-:W1:Y:S01]  /*6450*/  @P1 SYNCS.PHASECHK.TRANS64.TRYWAIT P0, [UR44+0x150], R0 ;  /* 0x00015000ff0015a7 */ /* 0x000e62000800112c */
[----:B------:R2:W3:Y:S01]  /*6460*/  SYNCS.PHASECHK.TRANS64.TRYWAIT P4, [R17+URZ+0x190], R4 ;  /* 0x00019004110075a7 */ /* 0x0004e200080811ff */
[----:B-1----:R-:W-:Y:S01]  /*6470*/  @P1 PLOP3.LUT P5, PT, P0, PT, PT, 0x8, 0x80 ;  /* 0x000000000080181c */ /* 0x002fe200007ae170 */
[----:B------:R-:W-:Y:S01]  /*6480*/  @!UPT UIADD3 URZ, UPT, UPT, URZ, URZ, URZ ;  /* 0x000000fffffff290 */ /* 0x000fe2000fffe0ff */
[----:B--23--:R-:W-:Y:S11]  /*6490*/  @!P1 BRA `(.L_x_110) ;  /* 0x00000000008c9947 */ /* 0x00cff60003800000 */
[----:B------:R-:W-:Y:S01]  /*64a0*/  ISETP.NE.U32.AND P0, PT, RZ, UR56, PT ;  /* 0x00000038ff007c0c */ /* 0x000fe2000bf05070 */
[----:B------:R-:W-:Y:S01]  /*64b0*/  BSSY B0, `(.L_x_111) ;  /* 0x0000014000007945 */ /* 0x000fe20003800000 */
[----:B------:R-:W-:Y:S02]  /*64c0*/  FSETP.NEU.AND P2, PT, R58, RZ, PT ;  /* 0x000000ff3a00720b */ /* 0x000fe40003f4d000 */
[----:B------:R-:W-:Y:S02]  /*64d0*/  CS2R R62, SRZ ;  /* 0x00000000003e7805 */ /* 0x000fe4000001ff00 */
[----:B------:R-:W-:Y:S02]  /*64e0*/  ISETP.NE.AND.EX P0, PT, RZ, UR57, PT, P0 ;  /* 0x00000039ff007c0c */ /* 0x000fe4000bf05300 */
[----:B------:R-:W-:Y:S02]  /*64f0*/  CS2R R60, SRZ ;  /* 0x00000000003c7805 */ /* 0x000fe4000001ff00 */
[----:B------:R-:W-:Y:S02]  /*6500*/  LOP3.LUT P1, RZ, R111, 0xff, RZ, 0xc0, !PT ;  /* 0x000000ff6fff7812 */ /* 0x000fe4000782c0ff */
[----:B------:R-:W-:Y:S02]  /*6510*/  CS2R R66, SRZ ;  /* 0x0000000000427805 */ /* 0x000fe4000001ff00 */
[----:B------:R-:W-:Y:S02]  /*6520*/  SEL R0, RZ, 0xffffffff, P2 ;  /* 0xffffffffff007807 */ /* 0x000fe40001000000 */
[----:B------:R-:W-:Y:S02]  /*6530*/  CS2R R64, SRZ ;  /* 0x0000000000407805 */ /* 0x000fe4000001ff00 */
[----:B------:R-:W-:Y:S02]  /*6540*/  SEL R3, RZ, 0xffffffff, P0 ;  /* 0xffffffffff037807 */ /* 0x000fe40000000000 */
[----:B------:R-:W-:Y:S02]  /*6550*/  CS2R R70, SRZ ;  /* 0x0000000000467805 */ /* 0x000fe4000001ff00 */
[----:B------:R-:W-:Y:S02]  /*6560*/  CS2R R68, SRZ ;  /* 0x0000000000447805 */ /* 0x000fe4000001ff00 */
[----:B------:R-:W-:Y:S04]  /*6570*/  @P3 SEL R0, R3, R0, !P1 ;  /* 0x0000000003003207 */ /* 0x000fe80004800000 */
[----:B------:R-:W-:Y:S04]  /*6580*/  LOP3.LUT R0, R0, 0x1, RZ, 0xc0, !PT ;  /* 0x0000000100007812 */ /* 0x000fe800078ec0ff */
[----:B------:R-:W-:Y:S01]  /*6590*/  ISETP.NE.U32.AND P0, PT, R0, 0x1, PT ;  /* 0x000000010000780c */ /* 0x000fe20003f05070 */
[----:B------:R-:W-:Y:S01]  /*65a0*/  @!UPT UIADD3 URZ, UPT, UPT, URZ, URZ, URZ ;  /* 0x000000fffffff290 */ /* 0x000fe2000fffe0ff */
[----:B------:R-:W-:Y:S11]  /*65b0*/  @!P5 BRA `(.L_x_112) ;  /* 0x00000000000cd947 */ /* 0x000ff60003800000 */
[----:B------:R-:W-:Y:S04]  /*65c0*/  SHF.L.U32 R3, R114, 0x1f, RZ ;  /* 0x0000001f72037819 */ /* 0x000fe800000006ff */
[----:B------:R-:W1:Y:S02]  /*65d0*/  SYNCS.PHASECHK.TRANS64.TRYWAIT P1, [UR44+0x150], R3 ;  /* 0x00015003ff0075a7 */ /* 0x000e64000802112c */
[----:B-1----:R-:W-:Y:S05]  /*65e0*/  @!P1 BRA `(.L_x_113) ;  /* 0x0000002000ec9947 */ /* 0x002fea0003800000 */
.L_x_112:
[----:B------:R-:W-:Y:S05]  /*65f0*/  BSYNC B0 ;  /* 0x0000000000007941 */ /* 0x000fea0003800000 */
.L_x_111:
[----:B------:R2:W3:Y:S01]  /*6600*/  @P0 LDS.128 R60, [R110+UR44+0x300] ;  /* 0x0003002c6e3c0984 */ /* 0x0004e20008000c00 */
[----:B------:R-:W-:Y:S01]  /*6610*/  UIADD3 UR4, UPT, UPT, UR44, 0x158, URZ ;  /* 0x000001582c047890 */ /* 0x000fe2000fffe0ff */
[----:B------:R-:W-:Y:S02]  /*6620*/  LOP3.LUT R114, R114, 0x1, RZ, 0x3c, !PT ;  /* 0x0000000172727812 */ /* 0x000fe400078e3cff */
[----:B------:R2:W1:Y:S01]  /*6630*/  @P0 LDS.128 R64, [R110+UR44+0xb00] ;  /* 0x000b002c6e400984 */ /* 0x0004620008000c00 */
[----:B------:R-:W-:Y:S03]  /*6640*/  UPRMT UR4, UR61, 0x654, UR4 ;  /* 0x000006543d047896 */ /* 0x000fe60008000004 */
[----:B------:R2:W1:Y:S01]  /*6650*/  @P0 LDS.128 R68, [R110+UR44+0x1300] ;  /* 0x0013002c6e440984 */ /* 0x0004620008000c00 */
[----:B------:R-:W-:Y:S01]  /*6660*/  @!PT LDS RZ, [RZ] ;  /* 0x00000000fffff984 */ /* 0x000fe20000000800 */
[----:B------:R-:W-:Y:S01]  /*6670*/  @!PT LDS RZ, [RZ] ;  /* 0x00000000fffff984 */ /* 0x000fe20000000800 */
[----:B------:R-:W-:Y:S01]  /*6680*/  @!PT LDS RZ, [RZ] ;  /* 0x00000000fffff984 */ /* 0x000fe20000000800 */
[----:B------:R-:W-:Y:S01]  /*6690*/  @!PT LDS RZ, [RZ] ;  /* 0x00000000fffff984 */ /* 0x000fe20000000800 */
[----:B------:R5:W-:Y:S06]  /*66a0*/  MEMBAR.ALL.CTA ;  /* 0x0000000000007992 */ /* 0x000bec0000008000 */
[----:B-----5:R-:W5:Y:S02]  /*66b0*/  FENCE.VIEW.ASYNC.S ;  /* 0x00000000000073c6 */ /* 0x020f640000000000 */
[----:B-----5:R-:W-:Y:S01]  /*66c0*/  SYNCS.ARRIVE.TRANS64.RED.A1T0 RZ, [UR4], RZ ;  /* 0x000000ffffff79a7 */ /* 0x020fe20008100404 */
.L_x_110:
[----:B------:R-:W-:Y:S05]  /*66d0*/  BSYNC B1 ;  /* 0x0000000000017941 */ /* 0x000fea0003800000 */
.L_x_109:
[----:B-1----:R-:W-:Y:S04]  /*66e0*/  LEA.HI R0, R56, R56, RZ, 0x1 ;  /* 0x0000003838007211 */ /* 0x002fe800078f08ff */
[----:B------:R-:W-:Y:S02]  /*66f0*/  SHF.R.U32.HI R3, RZ, 0x1, R0 ;  /* 0x00000001ff037819 */ /* 0x000fe40000011600 */
[----:B------:R-:W-:Y:S03]  /*6700*/  LOP3.LUT R0, R0, 0xffe, RZ, 0xc0, !PT ;  /* 0x00000ffe00007812 */ /* 0x000fe600078ec0ff */
[----:B------:R-:W-:Y:S02]  /*6710*/  IMAD R3, R3, 0x60, R2 ;  /* 0x0000006003037824 */ /* 0x000fe400078e0202 */
[----:B------:R-:W-:Y:S04]  /*6720*/  IMAD.IADD R0, R56, 0x1, -R0 ;  /* 0x0000000138007824 */ /* 0x000fe800078e0a00 */
[----:B------:R-:W-:Y:S05]  /*6730*/  IMAD R16, R0, 0x100000, R3 ;  /* 0x0010000000107824 */ /* 0x000fea00078e0203 */
[----:B------:R-:W-:Y:S04]  /*6740*/  SHF.R.U32.HI R0, RZ, 0x15, R16 ;  /* 0x00000015ff007819 */ /* 0x000fe80000011610 */
[----:B------:R-:W-:Y:S01]  /*6750*/  LOP3.LUT P0, RZ, R0, 0x3, R112, 0x48, !PT ;  /* 0x0000000300ff7812 */ /* 0x000fe20007804870 */
[----:B------:R-:W-:Y:S01]  /*6760*/  @!UPT UIADD3 URZ, UPT, UPT, URZ, URZ, URZ ;  /* 0x000000fffffff290 */ /* 0x000fe2000fffe0ff */
[----:B------:R-:W-:Y:S11]  /*6770*/  @P4 BRA `(.L_x_114) ;  /* 0x0000000000084947 */ /* 0x000ff60003800000 */
[----:B------:R-:W1:Y:S02]  /*6780*/  SYNCS.PHASECHK.TRANS64.TRYWAIT P1, [R17+URZ+0x190], R4 ;  /* 0x00019004110075a7 */ /* 0x000e6400080211ff */
[----:B-1----:R-:W-:Y:S05]  /*6790*/  @!P1 BRA `(.L_x_115) ;  /* 0x0000002000989947 */ /* 0x002fea0003800000 */
.L_x_114:
[----:B------:R-:W-:Y:S05]  /*67a0*/  @!P0 BRA `(.L_x_116) ;  /* 0x0000000000408947 */ /* 0x000fea0003800000 */
[----:B------:R-:W1:Y:S01]  /*67b0*/  LDCU.64 UR8, c[0x4][0x70] ;  /* 0x01000e00ff0877ac */ /* 0x000e620008000a00 */
[----:B------:R-:W-:Y:S01]  /*67c0*/  MOV R15, 0x0 ;  /* 0x00000000000f7802 */ /* 0x000fe20000000f00 */
[----:B------:R-:W-:Y:S02]  /*67d0*/  HFMA2 R12, -RZ, RZ, 0, 5.9604644775390625e-08 ;  /* 0x00000001ff0c7431 */ /* 0x000fe400000001ff */
[----:B------:R-:W-:Y:S02]  /*67e0*/  IMAD.MOV.U32 R8, RZ, RZ, 0x192 ;  /* 0x00000192ff087424 */ /* 0x000fe400078e00ff */
[----:B------:R-:W-:Y:S01]  /*67f0*/  IMAD.MOV.U32 R13, RZ, RZ, RZ ;  /* 0x000000ffff0d7224 */ /* 0x000fe200078e00ff */
[----:B------:R-:W5:Y:S01]  /*6800*/  LDCU.64 UR6, c[0x4][0x78] ;  /* 0x01000f00ff0677ac */ /* 0x000f620008000a00 */
[----:B------:R-:W2:Y:S01]  /*6810*/  LDC.64 R14, c[0x4][R15] ;  /* 0x010000000f0e7b82 */ /* 0x000ea20000000a00 */
[----:B------:R-:W3:Y:S01]  /*6820*/  LDCU.64 UR4, c[0x4][0x10] ;  /* 0x01000200ff0477ac */ /* 0x000ee20008000a00 */
[----:B-1----:R-:W-:Y:S01]  /*6830*/  MOV R5, UR9 ;  /* 0x0000000900057c02 */ /* 0x002fe20008000f00 */
[----:B------:R-:W-:Y:S01]  /*6840*/  IMAD.U32 R4, RZ, RZ, UR8 ;  /* 0x00000008ff047e24 */ /* 0x000fe2000f8e00ff */
[----:B-----5:R-:W-:Y:S01]  /*6850*/  MOV R7, UR7 ;  /* 0x0000000700077c02 */ /* 0x020fe20008000f00 */
[----:B------:R-:W-:Y:S01]  /*6860*/  IMAD.U32 R6, RZ, RZ, UR6 ;  /* 0x00000006ff067e24 */ /* 0x000fe2000f8e00ff */
[----:B---3--:R-:W-:Y:S01]  /*6870*/  MOV R11, UR5 ;  /* 0x00000005000b7c02 */ /* 0x008fe20008000f00 */
[----:B------:R-:W-:Y:S02]  /*6880*/  IMAD.U32 R10, RZ, RZ, UR4 ;  /* 0x00000004ff0a7e24 */ /* 0x000fe4000f8e00ff */
[----:B------:R-:W-:Y:S07]  /*6890*/  LEPC R20, `(.L_x_116) ;  /* 0x000000001014794e */ /* 0x000fee0000000000 */
[----:B--2-4-:R-:W-:Y:S05]  /*68a0*/  CALL.ABS.NOINC R14 ;  /* 0x000000000e007343 */ /* 0x014fea0003c00000 */
.L_x_116:
[----:B------:R-:W-:Y:S05]  /*68b0*/  WARPSYNC.ALL ;  /* 0x0000000000007948 */ /* 0x000fea0003800000 */
[C---:B------:R-:W-:Y:S01]  /*68c0*/  R2UR UR4, R16.reuse ;  /* 0x00000000100472ca */ /* 0x040fe200000e0000 */
[----:B------:R-:W-:Y:S05]  /*68d0*/  VIADD R0, R16, 0x20 ;  /* 0x0000002010007836 */ /* 0x000fea0000000000 */
[----:B------:R-:W-:Y:S04]  /*68e0*/  SHF.R.U32.HI R0, RZ, 0x15, R0 ;  /* 0x00000015ff007819 */ /* 0x000fe80000011600 */
[----:B------:R-:W-:Y:S03]  /*68f0*/  LOP3.LUT P0, RZ, R0, 0x3, R112, 0x48, !PT ;  /* 0x0000000300ff7812 */ /* 0x000fe60007804870 */
[----:B------:R-:W1:Y:S01]  /*6900*/  LDTM.16dp32bit_t0_t15.x16 R40, tmem[UR4] ;  /* 0x00000004002879ee */ /* 0x000e620008a00000 */
[----:B------:R-:W1:Y:S09]  /*6910*/  LDTM.16dp32bit_t16_t31.x16 R40, tmem[UR4+0x10] ;  /* 0x00001004002879ee */ /* 0x000e720008a20000 */
[----:B-1----:R-:W-:Y:S05]  /*6920*/  @!P0 BRA `(.L_x_117) ;  /* 0x0000000000408947 */ /* 0x002fea0003800000 */
        /* <DEDUP_REMOVED lines=16> */
.L_x_117:
[----:B------:R-:W-:Y:S05]  /*6a30*/  WARPSYNC.ALL ;  /* 0x0000000000007948 */ /* 0x000fea0003800000 */
[C---:B------:R-:W-:Y:S01]  /*6a40*/  R2UR UR4, R16.reuse ;  /* 0x00000000100472ca */ /* 0x040fe200000e0000 */
[----:B------:R-:W-:Y:S05]  /*6a50*/  VIADD R0, R16, 0x40 ;  /* 0x0000004010007836 */ /* 0x000fea0000000000 */
[----:B------:R-:W-:Y:S04]  /*6a60*/  SHF.R.U32.HI R0, RZ, 0x15, R0 ;  /* 0x00000015ff007819 */ /* 0x000fe80000011600 */
[----:B------:R-:W-:Y:S03]  /*6a70*/  LOP3.LUT P0, RZ, R0, 0x3, R112, 0x48, !PT ;  /* 0x0000000300ff7812 */ /* 0x000fe60007804870 */
[----:B------:R-:W1:Y:S01]  /*6a80*/  LDTM.16dp32bit_t0_t15.x16 R24, tmem[UR4+0x20] ;  /* 0x00002004001879ee */ /* 0x000e620008a00000 */
        /* <DEDUP_REMOVED lines=18> */
.L_x_118:
[----:B------:R-:W-:Y:S01]  /*6bb0*/  LOP3.LUT P0, RZ, R101, 0x60, RZ, 0xc0, !PT ;  /* 0x0000006065ff7812 */ /* 0x000fe2000780c0ff */
[----:B------:R-:W-:Y:S05]  /*6bc0*/  WARPSYNC.ALL ;  /* 0x0000000000007948 */ /* 0x000fea0003800000 */
[----:B---3--:R-:W-:Y:S01]  /*6bd0*/  F2FP.F16.E4M3.UNPACK_B R19, R60 ;  /* 0x0000003cff13723e */ /* 0x008fe200020006ff */
[C---:B----4-:R-:W-:Y:S01]  /*6be0*/  FMUL R0, R57.reuse, R28 ;  /* 0x0000001c39007220 */ /* 0x050fe20000400000 */
[----:B------:R-:W-:Y:S01]  /*6bf0*/  R2UR UR4, R16 ;  /* 0x00000000100472ca */ /* 0x000fe200000e0000 */
[C---:B------:R-:W-:Y:S01]  /*6c00*/  FMUL R28, R57.reuse, R34 ;  /* 0x00000022391c7220 */ /* 0x040fe20000400000 */
[----:B------:R-:W-:Y:S01]  /*6c10*/  F2FP.F16.E4M3.UNPACK_B R60, R60.H1 ;  /* 0x0000003cff3c723e */ /* 0x000fe200030006ff */
[--C-:B------:R-:W-:Y:S01]  /*6c20*/  HADD2.F32 R34, -RZ, R19.reuse.H0_H0 ;  /* 0x20000013ff227230 */ /* 0x100fe20000004100 */
[----:B------:R-:W-:Y:S01]  /*6c30*/  F2FP.F16.E4M3.UNPACK_B R18, R61 ;  /* 0x0000003dff12723e */ /* 0x000fe200020006ff */
[----:B------:R-:W-:Y:S01]  /*6c40*/  FMUL R3, R57, R29 ;  /* 0x0000001d39037220 */ /* 0x000fe20000400000 */
[----:B------:R-:W-:Y:S01]  /*6c50*/  R2UR UR5, R17 ;  /* 0x00000000110572ca */ /* 0x000fe200000e0000 */
[C---:B------:R-:W-:Y:S01]  /*6c60*/  FMUL R29, R57.reuse, R35 ;  /* 0x00000023391d7220 */ /* 0x040fe20000400000 */
[----:B------:R-:W-:Y:S01]  /*6c70*/  HADD2.F32 R35, -RZ, R19.H1_H1 ;  /* 0x30000013ff237230 */ /* 0x000fe20000004100 */
[----:B------:R-:W-:Y:S01]  /*6c80*/  F2FP.F16.E4M3.UNPACK_B R17, R62 ;  /* 0x0000003eff11723e */ /* 0x000fe200020006ff */
[C---:B------:R-:W-:Y:S01]  /*6c90*/  FMUL R20, R57.reuse, R30 ;  /* 0x0000001e39147220 */ /* 0x040fe20000400000 */
[----:B------:R-:W-:Y:S01]  /*6ca0*/  F2FP.F16.E4M3.UNPACK_B R61, R61.H1 ;  /* 0x0000003dff3d723e */ /* 0x000fe200030006ff */
[C---:B------:R-:W-:Y:S01]  /*6cb0*/  FMUL R30, R57.reuse, R36 ;  /* 0x00000024391e7220 */ /* 0x040fe20000400000 */
[----:B------:R-:W-:Y:S01]  /*6cc0*/  HADD2.F32 R36, -RZ, R60.H0_H0 ;  /* 0x2000003cff247230 */ /* 0x000fe20000004100 */
[----:B------:R-:W-:Y:S01]  /*6cd0*/  F2FP.F16.E4M3.UNPACK_B R16, R62.H1 ;  /* 0x0000003eff10723e */ /* 0x000fe200030006ff */
[----:B------:R-:W-:Y:S01]  /*6ce0*/  HADD2.F32 R62, -RZ, R17.H1_H1 ;  /* 0x30000011ff3e7230 */ /* 0x000fe20000004100 */
[-C--:B------:R-:W-:Y:S01]  /*6cf0*/  F2FP.F16.E4M3.UNPACK_B R15, R63.reuse ;  /* 0x0000003fff0f723e */ /* 0x080fe200020006ff */
[----:B------:R-:W-:Y:S01]  /*6d00*/  HADD2.F32 R59, -RZ, R61.H0_H0 ;  /* 0x2000003dff3b7230 */ /* 0x000fe20000004100 */
[----:B------:R-:W-:Y:S01]  /*6d10*/  F2FP.F16.E4M3.UNPACK_B R14, R63.H1 ;  /* 0x0000003fff0e723e */ /* 0x000fe200030006ff */
[--C-:B------:R-:W-:Y:S01]  /*6d20*/  HADD2.F32 R63, -RZ, R16.reuse.H0_H0 ;  /* 0x20000010ff3f7230 */ /* 0x100fe20000004100 */
[----:B------:R-:W-:Y:S01]  /*6d30*/  F2FP.F16.E4M3.UNPACK_B R13, R64 ;  /* 0x00000040ff0d723e */ /* 0x000fe200020006ff */
[C---:B------:R-:W-:Y:S01]  /*6d40*/  FMUL R22, R57.reuse, R32 ;  /* 0x0000002039167220 */ /* 0x040fe20000400000 */
[----:B------:R-:W-:Y:S01]  /*6d50*/  F2FP.F16.E4M3.UNPACK_B R12, R64.H1 ;  /* 0x00000040ff0c723e */ /* 0x000fe200030006ff */
[----:B------:R-:W-:Y:S01]  /*6d60*/  HADD2.F32 R64, -RZ, R16.H1_H1 ;  /* 0x30000010ff407230 */ /* 0x000fe20000004100 */
[-C--:B------:R-:W-:Y:S01]  /*6d70*/  F2FP.F16.E4M3.UNPACK_B R11, R65.reuse ;  /* 0x00000041ff0b723e */ /* 0x080fe200020006ff */
[C---:B------:R-:W-:Y:S01]  /*6d80*/  FMUL R32, R57.reuse, R38 ;  /* 0x0000002639207220 */ /* 0x040fe20000400000 */
[----:B------:R-:W-:Y:S01]  /*6d90*/  F2FP.F16.E4M3.UNPACK_B R10, R65.H1 ;  /* 0x00000041ff0a723e */ /* 0x000fe200030006ff */
[----:B------:R-:W-:Y:S01]  /*6da0*/  HADD2.F32 R38, -RZ, R18.H0_H0 ;  /* 0x20000012ff267230 */ /* 0x000fe20000004100 */
[-C--:B------:R-:W-:Y:S01]  /*6db0*/  F2FP.F16.E4M3.UNPACK_B R9, R66.reuse ;  /* 0x00000042ff09723e */ /* 0x080fe200020006ff */
[--C-:B------:R-:W-:Y:S01]  /*6dc0*/  HADD2.F32 R65, -RZ, R15.reuse.H0_H0 ;  /* 0x2000000fff417230 */ /* 0x100fe20000004100 */
[----:B------:R-:W-:Y:S01]  /*6dd0*/  F2FP.F16.E4M3.UNPACK_B R8, R66.H1 ;  /* 0x00000042ff08723e */ /* 0x000fe200030006ff */
[----:B------:R-:W-:Y:S01]  /*6de0*/  HADD2.F32 R66, -RZ, R15.H1_H1 ;  /* 0x3000000fff427230 */ /* 0x000fe20000004100 */
[-C--:B------:R-:W-:Y:S01]  /*6df0*/  F2FP.F16.E4M3.UNPACK_B R7, R67.reuse ;  /* 0x00000043ff07723e */ /* 0x080fe200020006ff */
[----:B------:R-:W-:Y:S01]  /*6e00*/  HADD2.F32 R72, -RZ, R12.H1_H1 ;  /* 0x3000000cff487230 */ /* 0x000fe20000004100 */
[----:B------:R-:W-:Y:S01]  /*6e10*/  F2FP.F16.E4M3.UNPACK_B R6, R67.H1 ;  /* 0x00000043ff06723e */ /* 0x000fe200030006ff */
[--C-:B------:R-:W-:Y:S01]  /*6e20*/  HADD2.F32 R67, -RZ, R14.reuse.H0_H0 ;  /* 0x2000000eff437230 */ /* 0x100fe20000004100 */
        /* <DEDUP_REMOVED lines=15> */
[----:B------:R-:W-:Y:S02]  /*6f20*/  HADD2.F32 R71, -RZ, R12.H0_H0 ;  /* 0x2000000cff477230 */ /* 0x000fe40000004100 */
[C---:B------:R-:W-:Y:S01]  /*6f30*/  FMUL R23, R57.reuse, R33 ;  /* 0x0000002139177220 */ /* 0x040fe20000400000 */
[--C-:B------:R-:W-:Y:S02]  /*6f40*/  HADD2.F32 R77, -RZ, R9.reuse.H0_H0 ;  /* 0x20000009ff4d7230 */ /* 0x100fe40000004100 */
[C---:B------:R-:W-:Y:S01]  /*6f50*/  FMUL R33, R57.reuse, R39 ;  /* 0x0000002739217220 */ /* 0x040fe20000400000 */
[----:B------:R-:W-:Y:S02]  /*6f60*/  HADD2.F32 R39, -RZ, R18.H1_H1 ;  /* 0x30000012ff277230 */ /* 0x000fe40000004100 */
[C---:B------:R-:W-:Y:S01]  /*6f70*/  FMUL R40, R57.reuse, R40 ;  /* 0x0000002839287220 */ /* 0x040fe20000400000 */
[----:B------:R-:W-:Y:S02]  /*6f80*/  HADD2.F32 R78, -RZ, R9.H1_H1 ;  /* 0x30000009ff4e7230 */ /* 0x000fe40000004100 */
[C---:B------:R-:W-:Y:S01]  /*6f90*/  FMUL R41, R57.reuse, R41 ;  /* 0x0000002939297220 */ /* 0x040fe20000400000 */
[--C-:B------:R-:W-:Y:S02]  /*6fa0*/  HADD2.F32 R79, -RZ, R8.reuse.H0_H0 ;  /* 0x20000008ff4f7230 */ /* 0x100fe40000004100 */
[C---:B------:R-:W-:Y:S01]  /*6fb0*/  FFMA R40, R58.reuse, R34, R40 ;  /* 0x000000223a287223 */ /* 0x040fe20000000028 */
[----:B------:R-:W-:Y:S02]  /*6fc0*/  HADD2.F32 R80, -RZ, R8.H1_H1 ;  /* 0x30000008ff507230 */ /* 0x000fe40000004100 */
[C---:B------:R-:W-:Y:S01]  /*6fd0*/  FFMA R41, R58.reuse, R35, R41 ;  /* 0x000000233a297223 */ /* 0x040fe20000000029 */
[--C-:B------:R-:W-:Y:S02]  /*6fe0*/  HADD2.F32 R81, -RZ, R7.reuse.H0_H0 ;  /* 0x20000007ff517230 */ /* 0x100fe40000004100 */
[C---:B------:R-:W-:Y:S01]  /*6ff0*/  FMUL R44, R57.reuse, R44 ;  /* 0x0000002c392c7220 */ /* 0x040fe20000400000 */
[----:B------:R-:W-:Y:S02]  /*7000*/  HADD2.F32 R82, -RZ, R7.H1_H1 ;  /* 0x30000007ff527230 */ /* 0x000fe40000004100 */
[C---:B------:R-:W-:Y:S01]  /*7010*/  FMUL R45, R57.reuse, R45 ;  /* 0x0000002d392d7220 */ /* 0x040fe20000400000 */
        /* <DEDUP_REMOVED lines=12> */
[----:B------:R-:W-:Y:S02]  /*70e0*/  HADD2.F32 R89, -RZ, R90.H0_H0 ;  /* 0x2000005aff597230 */ /* 0x000fe40000004100 */
[C---:B------:R-:W-:Y:S01]  /*70f0*/  FMUL R21, R57.reuse, R31 ;  /* 0x0000001f39157220 */ /* 0x040fe20000400000 */
[C---:B------:R-:W-:Y:S01]  /*7100*/  FMUL R31, R57.reuse, R37 ;  /* 0x00000025391f7220 */ /* 0x040fe20000400000 */
[----:B------:R-:W-:Y:S02]  /*7110*/  HADD2.F32 R37, -RZ, R60.H1_H1 ;  /* 0x3000003cff257230 */ /* 0x000fe40000004100 */
[C---:B------:R-:W-:Y:S01]  /*7120*/  FMUL R42, R57.reuse, R42 ;  /* 0x0000002a392a7220 */ /* 0x040fe20000400000 */
[----:B------:R-:W-:Y:S02]  /*7130*/  HADD2.F32 R60, -RZ, R61.H1_H1 ;  /* 0x3000003dff3c7230 */ /* 0x000fe40000004100 */
[----:B------:R-:W-:Y:S01]  /*7140*/  FMUL R43, R57, R43 ;  /* 0x0000002b392b7220 */ /* 0x000fe20000400000 */
[----:B------:R-:W-:Y:S02]  /*7150*/  HADD2.F32 R61, -RZ, R17.H0_H0 ;  /* 0x20000011ff3d7230 */ /* 0x000fe40000004100 */
[C---:B------:R-:W-:Y:S01]  /*7160*/  FFMA R42, R58.reuse, R36, R42 ;  /* 0x000000243a2a7223 */ /* 0x040fe2000000002a */
[----:B------:R-:W-:Y:S01]  /*7170*/  LDTM.16dp32bit_t0_t15.x16 R4, tmem[UR4+0x40] ;  /* 0x00004004000479ee */ /* 0x000fe20008a00000 */
[----:B------:R-:W1:Y:S01]  /*7180*/  LDTM.16dp32bit_t16_t31.x16 R4, tmem[UR4+0x50] ;  /* 0x00005004000479ee */ /* 0x000e620008a20000 */
[----:B------:R-:W-:Y:S01]  /*7190*/  NOP ;  /* 0x0000000000007918 */ /* 0x000fe20000000000 */
[----:B------:R-:W-:Y:S01]  /*71a0*/  UIADD3 UR4, UPT, UPT, UR5, 0x1b0, URZ ;  /* 0x000001b005047890 */ /* 0x000fe2000fffe0ff */
[C---:B------:R-:W-:Y:S01]  /*71b0*/  FFMA R43, R58.reuse, R37, R43 ;  /* 0x000000253a2b7223 */ /* 0x040fe2000000002b */
[C---:B------:R-:W-:Y:S01]  /*71c0*/  FFMA R44, R58.reuse, R38, R44 ;  /* 0x000000263a2c7223 */ /* 0x040fe2000000002c */
[C---:B------:R-:W-:Y:S01]  /*71d0*/  FFMA R45, R58.reuse, R39, R45 ;  /* 0x000000273a2d7223 */ /* 0x040fe2000000002d */
[----:B------:R-:W-:Y:S01]  /*71e0*/  UPRMT UR4, UR61, 0x654, UR4 ;  /* 0x000006543d047896 */ /* 0x000fe20008000004 */
[----:B------:R-:W-:Y:S01]  /*71f0*/  HADD2.F32 R90, -RZ, R90.H1_H1 ;  /* 0x3000005aff5a7230 */ /* 0x000fe20000004100 */
[----:B------:R-:W-:Y:S01]  /*7200*/  F2FP.SATFINITE.E4M3.F32.PACK_AB_MERGE_C R42, R43, R42, RZ ;  /* 0x0000002a2b2a723e */ /* 0x000fe200048070ff */
[--C-:B------:R-:W-:Y:S02]  /*7210*/  HADD2.F32 R93, -RZ, R94.reuse.H0_H0 ;  /* 0x2000005eff5d7230 */ /* 0x100fe40000004100 */
[----:B------:R-:W-:Y:S01]  /*7220*/  FMUL R46, R57, R46 ;  /* 0x0000002e392e7220 */ /* 0x000fe20000400000 */
[----:B------:R-:W-:Y:S01]  /*7230*/  HADD2.F32 R94, -RZ, R94.H1_H1 ;  /* 0x3000005eff5e7230 */ /* 0x000fe20000004100 */
[----:B------:R-:W-:Y:S01]  /*7240*/  F2FP.SATFINITE.E4M3.F32.PACK_AB_MERGE_C R40, R41, R40, R42 ;  /* 0x000000282928723e */ /* 0x000fe2000480702a */
[--C-:B------:R-:W-:Y:S02]  /*7250*/  HADD2.F32 R97, -RZ, R98.reuse.H0_H0 ;  /* 0x20000062ff617230 */ /* 0x100fe40000004100 */
[C---:B------:R-:W-:Y:S01]  /*7260*/  FFMA R46, R58.reuse, R59, R46 ;  /* 0x0000003b3a2e7223 */ /* 0x040fe2000000002e */
[----:B-1----:R-:W-:Y:S01]  /*7270*/  SYNCS.ARRIVE.TRANS64.RED.A1T0 RZ, [UR4], RZ ;  /* 0x000000ffffff79a7 */ /* 0x002fe20008100404 */
[----:B------:R-:W-:Y:S02]  /*7280*/  HADD2.F32 R98, -RZ, R98.H1_H1 ;  /* 0x30000062ff627230 */ /* 0x000fe40000004100 */
[C---:B------:R-:W-:Y:S01]  /*7290*/  FMUL R47, R57.reuse, R47 ;  /* 0x0000002f392f7220 */ /* 0x040fe20000400000 */
[C---:B------:R-:W-:Y:S01]  /*72a0*/  FMUL R50, R57.reuse, R50 ;  /* 0x0000003239327220 */ /* 0x040fe20000400000 */
[C---:B------:R-:W-:Y:S01]  /*72b0*/  FMUL R51, R57.reuse, R51 ;  /* 0x0000003339337220 */ /* 0x040fe20000400000 */
[----:B------:R-:W-:Y:S01]  /*72c0*/  FMUL R54, R57, R54 ;  /* 0x0000003639367220 */ /* 0x000fe20000400000 */
[C---:B------:R-:W-:Y:S01]  /*72d0*/  FFMA R47, R58.reuse, R60, R47 ;  /* 0x0000003c3a2f7223 */ /* 0x040fe2000000002f */
[C---:B------:R-:W-:Y:S01]  /*72e0*/  FFMA R48, R58.reuse, R61, R48 ;  /* 0x0000003d3a307223 */ /* 0x040fe20000000030 */
[C---:B------:R-:W-:Y:S01]  /*72f0*/  FFMA R49, R58.reuse, R62, R49 ;  /* 0x0000003e3a317223 */ /* 0x040fe20000000031 */
[C---:B------:R-:W-:Y:S01]  /*7300*/  FFMA R50, R58.reuse, R63, R50 ;  /* 0x0000003f3a327223 */ /* 0x040fe20000000032 */
[C---:B------:R-:W-:Y:S01]  /*7310*/  FFMA R51, R58.reuse, R64, R51 ;  /* 0x000000403a337223 */ /* 0x040fe20000000033 */
[C---:B------:R-:W-:Y:S01]  /*7320*/  FFMA R52, R58.reuse, R65, R52 ;  /* 0x000000413a347223 */ /* 0x040fe20000000034 */
[C---:B------:R-:W-:Y:S01]  /*7330*/  FFMA R53, R58.reuse, R66, R53 ;  /* 0x000000423a357223 */ /* 0x040fe20000000035 */
[----:B------:R-:W-:Y:S01]  /*7340*/  F2FP.SATFINITE.E4M3.F32.PACK_AB_MERGE_C R46, R47, R46, RZ ;  /* 0x0000002e2f2e723e */ /* 0x000fe200048070ff */
[C---:B------:R-:W-:Y:S01]  /*7350*/  FFMA R54, R58.reuse, R67, R54 ;  /* 0x000000433a367223 */ /* 0x040fe20000000036 */
[----:B------:R-:W-:Y:S01]  /*7360*/  F2FP.SATFINITE.E4M3.F32.PACK_AB_MERGE_C R50, R51, R50, RZ ;  /* 0x000000323332723e */ /* 0x000fe200048070ff */
[----:B------:R-:W-:Y:S01]  /*7370*/  FMUL R4, R57, R4 ;  /* 0x0000000439047220 */ /* 0x000fe20000400000 */
[----:B------:R-:W-:Y:S01]  /*7380*/  F2FP.SATFINITE.E4M3.F32.PACK_AB_MERGE_C R41, R45, R44, R46 ;  /* 0x0000002c2d29723e */ /* 0x000fe2000480702e */
[----:B------:R-:W-:Y:S01]  /*7390*/  FMUL R5, R57, R5 ;  /* 0x0000000539057220 */ /* 0x000fe20000400000 */
[----:B------:R-:W-:Y:S01]  /*73a0*/  F2FP.SATFINITE.E4M3.F32.PACK_AB_MERGE_C R42, R49, R48, R50 ;  /* 0x00000030312a723e */ /* 0x000fe20004807032 */
[C---:B------:R-:W-:Y:S01]  /*73b0*/  FMUL R8, R57.reuse, R8 ;  /* 0x0000000839087220 */ /* 0x040fe20000400000 */
        /* <DEDUP_REMOVED lines=8> */
[----:B------:R-:W-:Y:S01]  /*7440*/  FMUL R6, R57, R6 ;  /* 0x0000000639067220 */ /* 0x000fe20000400000 */
[C---:B------:R-:W-:Y:S01]  /*7450*/  FFMA R55, R58.reuse, R68, R55 ;  /* 0x000000443a377223 */ /* 0x040fe20000000037 */
[C---:B------:R-:W-:Y:S01]  /*7460*/  FFMA R24, R58.reuse, R69, R24 ;  /* 0x000000453a187223 */ /* 0x040fe20000000018 */
[----:B------:R-:W-:Y:S01]  /*7470*/  FFMA R25, R58, R70, R25 ;  /* 0x000000463a197223 */ /* 0x000fe20000000019 */
[----:B------:R-:W-:Y:S01]  /*7480*/  IADD3 R56, PT, PT, R56, 0x1, RZ ;  /* 0x0000000138387810 */ /* 0x000fe20007ffe0ff */
[C---:B------:R-:W-:Y:S01]  /*7490*/  FFMA R26, R58.reuse, R71, R26 ;  /* 0x000000473a1a7223 */ /* 0x040fe2000000001a */
[----:B------:R-:W-:Y:S01]  /*74a0*/  F2FP.SATFINITE.E4M3.F32.PACK_AB_MERGE_C R43, R55, R54, RZ ;  /* 0x00000036372b723e */ /* 0x000fe200048070ff */
[C---:B------:R-:W-:Y:S01]  /*74b0*/  FFMA R27, R58.reuse, R72, R27 ;  /* 0x000000483a1b7223 */ /* 0x040fe2000000001b */
        /* <DEDUP_REMOVED lines=12> */
[C---:B------:R-:W-:Y:S01]  /*7580*/  FMUL R7, R57.reuse, R7 ;  /* 0x0000000739077220 */ /* 0x040fe20000400000 */
[C---:B------:R-:W-:Y:S01]  /*7590*/  FFMA R4, R58.reuse, R85, R4 ;  /* 0x000000553a047223 */ /* 0x040fe20000000004 */
[C---:B------:R-:W-:Y:S01]  /*75a0*/  FFMA R5, R58.reuse, R86, R5 ;  /* 0x000000563a057223 */ /* 0x040fe20000000005 */
[--C-:B------:R-:W-:Y:S02]  /*75b0*/  HADD2.F32 R91, -RZ, R92.reuse.H0_H0 ;  /* 0x2000005cff5b7230 */ /* 0x100fe40000004100 */
[C---:B------:R-:W-:Y:S01]  /*75c0*/  FFMA R6, R58.reuse, R87, R6 ;  /* 0x000000573a067223 */ /* 0x040fe20000000006 */
[----:B------:R-:W-:Y:S02]  /*75d0*/  HADD2.F32 R92, -RZ, R92.H1_H1 ;  /* 0x3000005cff5c7230 */ /* 0x000fe40000004100 */
[C---:B------:R-:W-:Y:S01]  /*75e0*/  FMUL R10, R57.reuse, R10 ;  /* 0x0000000a390a7220 */ /* 0x040fe20000400000 */
        /* <DEDUP_REMOVED lines=17> */
[----:B------:R-:W-:Y:S01]  /*7700*/  FMUL R19, R57, R19 ;  /* 0x0000001339137220 */ /* 0x000fe20000400000 */
[C---:B------:R-:W-:Y:S01]  /*7710*/  FFMA R16, R58.reuse, R97, R16 ;  /* 0x000000613a107223 */ /* 0x040fe20000000010 */
[C---:B------:R-:W-:Y:S01]  /*7720*/  FFMA R17, R58.reuse, R98, R17 ;  /* 0x000000623a117223 */ /* 0x040fe20000000011 */
[C---:B------:R-:W-:Y:S01]  /*7730*/  FFMA R18, R58.reuse, R99, R18 ;  /* 0x000000633a127223 */ /* 0x040fe20000000012 */
[----:B------:R-:W-:Y:S01]  /*7740*/  FFMA R19, R58, R100, R19 ;  /* 0x000000643a137223 */ /* 0x000fe20000000013 */
[----:B------:R-:W-:Y:S01]  /*7750*/  F2FP.SATFINITE.E4M3.F32.PACK_AB_MERGE_C R28, R29, R28, RZ ;  /* 0x0000001c1d1c723e */ /* 0x000fe200048070ff */
[----:B------:R-:W-:Y:S01]  /*7760*/  BSSY.RECONVERGENT B0, `(.L_x_119) ;  /* 0x0000031000007945 */ /* 0x000fe20003800200 */
[----:B------:R-:W-:Y:S02]  /*7770*/  F2FP.SATFINITE.E4M3.F32.PACK_AB_MERGE_C R6, R7, R6, RZ ;  /* 0x000000060706723e */ /* 0x000fe400048070ff */
[----:B------:R-:W-:Y:S02]  /*7780*/  F2FP.SATFINITE.E4M3.F32.PACK_AB_MERGE_C R26, R27, R26, RZ ;  /* 0x0000001a1b1a723e */ /* 0x000fe400048070ff */
[----:B------:R-:W-:Y:S02]  /*7790*/  F2FP.SATFINITE.E4M3.F32.PACK_AB_MERGE_C R21, R21, R20, RZ ;  /* 0x000000141515723e */ /* 0x000fe400048070ff */
[----:B------:R-:W-:Y:S02]  /*77a0*/  F2FP.SATFINITE.E4M3.F32.PACK_AB_MERGE_C R32, R33, R32, RZ ;  /* 0x000000202120723e */ /* 0x000fe400048070ff */
[----:B------:R-:W-:Y:S02]  /*77b0*/  F2FP.SATFINITE.E4M3.F32.PACK_AB_MERGE_C R10, R11, R10, RZ ;  /* 0x0000000a0b0a723e */ /* 0x000fe400048070ff */
[----:B------:R-:W-:Y:S02]  /*77c0*/  F2FP.SATFINITE.E4M3.F32.PACK_AB_MERGE_C R14, R15, R14, RZ ;  /* 0x0000000e0f0e723e */ /* 0x000fe400048070ff */
[----:B------:R-:W-:Y:S02]  /*77d0*/  F2FP.SATFINITE.E4M3.F32.PACK_AB_MERGE_C R7, R19, R18, RZ ;  /* 0x000000121307723e */ /* 0x000fe400048070ff */
[----:B------:R-:W-:Y:S02]  /*77e0*/  F2FP.SATFINITE.E4M3.F32.PACK_AB_MERGE_C R22, R23, R22, R28 ;  /* 0x000000161716723e */ /* 0x000fe4000480701c */
[----:B------:R-:W-:Y:S02]  /*77f0*/  F2FP.SATFINITE.E4M3.F32.PACK_AB_MERGE_C R4, R5, R4, R6 ;  /* 0x000000040504723e */ /* 0x000fe40004807006 */
[----:B------:R-:W-:Y:S02]  /*7800*/  F2FP.SATFINITE.E4M3.F32.PACK_AB_MERGE_C R43, R53, R52, R43 ;  /* 0x00000034352b723e */ /* 0x000fe4000480702b */
[----:B------:R-:W-:Y:S02]  /*7810*/  F2FP.SATFINITE.E4M3.F32.PACK_AB_MERGE_C R20, R25, R24, R26 ;  /* 0x000000181914723e */ /* 0x000fe4000480701a */
[----:B------:R-:W-:Y:S01]  /*7820*/  F2FP.SATFINITE.E4M3.F32.PACK_AB_MERGE_C R21, R3, R0, R21 ;  /* 0x000000000315723e */ /* 0x000fe20004807015 */
[----:B------:R1:W-:Y:S01]  /*7830*/  STS.128 [R110+UR44+0x1b00], R40 ;  /* 0x001b00286e007988 */ /* 0x0003e20008000c2c */
[----:B------:R-:W-:Y:S02]  /*7840*/  F2FP.SATFINITE.E4M3.F32.PACK_AB_MERGE_C R23, R31, R30, R32 ;  /* 0x0000001e1f17723e */ /* 0x000fe40004807020 */
[----:B------:R-:W-:Y:S02]  /*7850*/  F2FP.SATFINITE.E4M3.F32.PACK_AB_MERGE_C R5, R9, R8, R10 ;  /* 0x000000080905723e */ /* 0x000fe4000480700a */
[----:B------:R-:W-:Y:S02]  /*7860*/  F2FP.SATFINITE.E4M3.F32.PACK_AB_MERGE_C R6, R13, R12, R14 ;  /* 0x0000000c0d06723e */ /* 0x000fe4000480700e */
[----:B------:R-:W-:Y:S01]  /*7870*/  F2FP.SATFINITE.E4M3.F32.PACK_AB_MERGE_C R7, R17, R16, R7 ;  /* 0x000000101107723e */ /* 0x000fe20004807007 */
[----:B------:R1:W-:Y:S08]  /*7880*/  STS.128 [R110+UR44+0x2300], R20 ;  /* 0x002300146e007988 */ /* 0x0003f00008000c2c */
[----:B------:R1:W-:Y:S01]  /*7890*/  STS.128 [R110+UR44+0x2b00], R4 ;  /* 0x002b00046e007988 */ /* 0x0003e20008000c2c */
[----:B------:R-:W-:Y:S01]  /*78a0*/  @!PT LDS RZ, [RZ] ;  /* 0x00000000fffff984 */ /* 0x000fe20000000800 */
[----:B------:R-:W-:Y:S01]  /*78b0*/  @!PT LDS RZ, [RZ] ;  /* 0x00000000fffff984 */ /* 0x000fe20000000800 */
[----:B------:R-:W-:Y:S01]  /*78c0*/  @!PT LDS RZ, [RZ] ;  /* 0x00000000fffff984 */ /* 0x000fe20000000800 */
[----:B------:R-:W-:Y:S01]  /*78d0*/  @!PT LDS RZ, [RZ] ;  /* 0x00000000fffff984 */ /* 0x000fe20000000800 */
[----:B------:R3:W-:Y:S07]  /*78e0*/  MEMBAR.ALL.CTA ;  /* 0x0000000000007992 */ /* 0x0007ee0000008000 */
[----:B---3--:R-:W3:Y:S02]  /*78f0*/  FENCE.VIEW.ASYNC.S ;  /* 0x00000000000073c6 */ /* 0x008ee40000000000 */
[----:B---3--:R-:W-:Y:S06]  /*7900*/  BAR.SYNC.DEFER_BLOCKING 0x1, 0x80 ;  /* 0x0042000000007b1d */ /* 0x008fec0000010000 */
[----:B------:R-:W-:Y:S05]  /*7910*/  @P0 BRA `(.L_x_120) ;  /* 0x0000000000540947 */ /* 0x000fea0003800000 */
[----:B------:R-:W-:Y:S02]  /*7920*/  UIADD3 UR4, UPT, UPT, UR44, 0x1b00, URZ ;  /* 0x00001b002c047890 */ /* 0x000fe4000fffe0ff */
[----:B------:R-:W-:Y:S02]  /*7930*/  UIMAD UR9, UR45, 0x60, URZ ;  /* 0x000000602d0978a4 */ /* 0x000fe4000f8e02ff */
[----:B------:R-:W-:Y:S02]  /*7940*/  USHF.L.U32 UR10, UR46, 0x6, URZ ;  /* 0x000000062e0a7899 */ /* 0x000fe400080006ff */
[----:B------:R-:W-:Y:S01]  /*7950*/  MOV R117, UR4 ;  /* 0x0000000400757c02 */ /* 0x000fe20008000f00 */
[----:B------:R-:W-:Y:S01]  /*7960*/  UIADD3 UR4, UP0, UPT, UR62, 0x680, URZ ;  /* 0x000006803e047890 */ /* 0x000fe2000ff1e0ff */
[----:B------:R-:W-:Y:S02]  /*7970*/  UMOV UR11, UR36 ;  /* 0x00000024000b7c82 */ /* 0x000fe40008000000 */
[----:B------:R-:W-:Y:S01]  /*7980*/  R2UR UR8, R117 ;  /* 0x00000000750872ca */ /* 0x000fe200000e0000 */
[----:B------:R-:W-:Y:S02]  /*7990*/  UIADD3.X UR5, UPT, UPT, URZ, UR63, URZ, UP0, !UPT ;  /* 0x0000003fff057290 */ /* 0x000fe400087fe4ff */
[----:B------:R-:W-:Y:S02]  /*79a0*/  UIADD3 UR16, UPT, UPT, UR44, 0x2300, URZ ;  /* 0x000023002c107890 */ /* 0x000fe4000fffe0ff */
[----:B------:R-:W-:Y:S01]  /*79b0*/  UIADD3 UR17, UPT, UPT, UR9, 0x20, URZ ;  /* 0x0000002009117890 */ /* 0x000fe2000fffe0ff */
[----:B------:R-:W-:Y:S01]  /*79c0*/  UMOV UR19, UR36 ;  /* 0x0000002400137c82 */ /* 0x000fe20008000000 */
[----:B------:R-:W-:Y:S01]  /*79d0*/  UMOV UR18, UR10 ;  /* 0x0000000a00127c82 */ /* 0x000fe20008000000 */
[----:B------:R-:W-:Y:S02]  /*79e0*/  UIADD3 UR12, UPT, UPT, UR44, 0x2b00, URZ ;  /* 0x00002b002c0c7890 */ /* 0x000fe4000fffe0ff */
[----:B------:R-:W-:Y:S03]  /*79f0*/  UIADD3 UR13, UPT, UPT, UR9, 0x40, URZ ;  /* 0x00000040090d7890 */ /* 0x000fe6000fffe0ff */
[----:B------:R3:W-:Y:S01]  /*7a00*/  UTMASTG.3D [UR8], [UR4] ;  /* 0x00000008040073b5 */ /* 0x0007e20008010000 */
[----:B------:R-:W-:Y:S01]  /*7a10*/  UMOV UR15, UR36 ;  /* 0x00000024000f7c82 */ /* 0x000fe20008000000 */
[----:B------:R-:W-:Y:S01]  /*7a20*/  UMOV UR14, UR10 ;  /* 0x0000000a000e7c82 */ /* 0x000fe20008000000 */
[----:B------:R3:W-:Y:S03]  /*7a30*/  UTMASTG.3D [UR16], [UR4] ;  /* 0x00000010040073b5 */ /* 0x0007e60008010000 */
[----:B------:R3:W-:Y:S01]  /*7a40*/  UTMASTG.3D [UR12], [UR4] ;  /* 0x0000000c040073b5 */ /* 0x0007e20008010000 */
[----:B------:R0:W-:Y:S01]  /*7a50*/  UTMACMDFLUSH ;  /* 0x00000000000079b7 */ /* 0x0001e20000000000 */
[----:B---3--:R-:W-:Y:S04]  /*7a60*/  DEPBAR.LE SB0, 0x0 ;  /* 0x000080000000791a */ /* 0x008fe80000000000 */
.L_x_120:
[----:B------:R-:W-:Y:S05]  /*7a70*/  BSYNC.RECONVERGENT B0 ;  /* 0x0000000000007941 */ /* 0x000fea0003800200 */
.L_x_119:
[----:B------:R-:W-:Y:S01]  /*7a80*/  BAR.SYNC.DEFER_BLOCKING 0x1, 0x80 ;  /* 0x0042000000007b1d */ /* 0x000fe20000010000 */
[----:B------:R-:W-:Y:S01]  /*7a90*/  ISETP.NE.AND P0, PT, R113, 0x2, PT ;  /* 0x000000027100780c */ /* 0x000fe20003f05270 */
[----:B------:R-:W-:Y:S01]  /*7aa0*/  UISETP.NE.AND UP0, UPT, UR47, URZ, UPT ;  /* 0x000000ff2f00728c */ /* 0x000fe2000bf05270 */
[----:B------:R-:W-:Y:S01]  /*7ab0*/  ISETP.NE.AND P1, PT, R56, 0x4, PT ;  /* 0x000000043800780c */ /* 0x000fe20003f25270 */
[----:B------:R-:W-:Y:S01]  /*7ac0*/  UIADD3 UR45, UPT, UPT, UR37, UR55, URZ ;  /* 0x00000037252d7290 */ /* 0x000fe2000fffe0ff */
[----:B------:R-:W-:Y:S01]  /*7ad0*/  SEL R3, RZ, 0x1, P0 ;  /* 0x00000001ff037807 */ /* 0x000fe20000000000 */
[----:B------:R-:W-:Y:S01]  /*7ae0*/  UIADD3 UR46, UPT, UPT, UR38, UR58, URZ ;  /* 0x0000003a262e7290 */ /* 0x000fe2000fffe0ff */
[----:B------:R-:W-:Y:S02]  /*7af0*/  SEL R0, RZ, 0x1, P1 ;  /* 0x00000001ff007807 */ /* 0x000fe40000800000 */
[----:B------:R-:W-:Y:S02]  /*7b00*/  LOP3.LUT R115, R115, R3, RZ, 0x3c, !PT ;  /* 0x0000000373737212 */ /* 0x000fe400078e3cff */
[----:B------:R-:W-:Y:S02]  /*7b10*/  LOP3.LUT R116, R116, R0, RZ, 0x3c, !PT ;  /* 0x0000000074747212 */ /* 0x000fe400078e3cff */
[----:B------:R-:W-:Y:S02]  /*7b20*/  SEL R113, R113, RZ, P0 ;  /* 0x000000ff71717207 */ /* 0x000fe40000000000 */
[----:B------:R-:W-:Y:S01]  /*7b30*/  SEL R56, R56, RZ, P1 ;  /* 0x000000ff38387207 */ /* 0x000fe20000800000 */
[----:B------:R-:W-:Y:S01]  /*7b40*/  UMOV UR36, UR54 ;  /* 0x0000003600247c82 */ /* 0x000fe20008000000 */
[----:B------:R-:W-:Y:S05]  /*7b50*/  BRA.U UP0, `(.L_x_121) ;  /* 0xffffffdd00307547 */ /* 0x000fea000b83ffff */
[----:B------:R-:W-:Y:S05]  /*7b60*/  EXIT ;  /* 0x000000000000794d */ /* 0x000fea0003800000 */
.L_x_25:
[----:B---3--:R3:W4:Y:S02]  /*7b70*/  SYNCS.PHASECHK.TRANS64.TRYWAIT P0, [R0+URZ+0x1e0], R2 ;  /* 0x0001e002000075a7 */ /* 0x00872400080011ff */
[----:B----4-:R-:W-:Y:S05]  /*7b80*/  @!P0 NANOSLEEP.SYNCS 0x989680 ;  /* 0x009896800000895d */ /* 0x010fea0003900000 */
[----:B------:R-:W4:Y:S02]  /*7b90*/  @!P0 SYNCS.PHASECHK.TRANS64 P0, [R0+URZ+0x1e0], R2 ;  /* 0x0001e002000085a7 */ /* 0x000f2400080010ff */
[----:B----4-:R-:W-:Y:S05]  /*7ba0*/  @!P0 BRA `(.L_x_25) ;  /* 0xfffffffc00f08947 */ /* 0x010fea000383ffff */
[----:B------:R-:W-:Y:S05]  /*7bb0*/  BRA `(.L_x_122) ;  /* 0xffffff9c00a07947 */ /* 0x000fea000383ffff */
.L_x_28:
[----:B---3--:R-:W-:Y:S07]  /*7bc0*/  MOV R0, UR33 ;  /* 0x0000002100007c02 */ /* 0x008fee0008000f00 */
.L_x_123:
[----:B---3--:R3:W4:Y:S02]  /*7bd0*/  SYNCS.PHASECHK.TRANS64.TRYWAIT P0, [R0+URZ+0xa8], R3 ;  /* 0x0000a803000075a7 */ /* 0x00872400080011ff */
[----:B----4-:R-:W-:Y:S05]  /*7be0*/  @!P0 NANOSLEEP.SYNCS 0x989680 ;  /* 0x009896800000895d */ /* 0x010fea0003900000 */
[----:B------:R-:W4:Y:S02]  /*7bf0*/  @!P0 SYNCS.PHASECHK.TRANS64 P0, [R0+URZ+0xa8], R3 ;  /* 0x0000a803000085a7 */ /* 0x000f2400080010ff */
[----:B----4-:R-:W-:Y:S05]  /*7c00*/  @!P0 BRA `(.L_x_123) ;  /* 0xfffffffc00f08947 */ /* 0x010fea000383ffff */
[----:B------:R-:W-:Y:S05]  /*7c10*/  BRA `(.L_x_27) ;  /* 0xffffff9c00e07947 */ /* 0x000fea000383ffff */
.L_x_35:
[----:B-1----:R-:W-:Y:S07]  /*7c20*/  MOV R0, UR9 ;  /* 0x0000000900007c02 */ /* 0x002fee0008000f00 */
.L_x_124:
[----:B-1----:R1:W2:Y:S02]  /*7c30*/  SYNCS.PHASECHK.TRANS64.TRYWAIT P0, [R0+URZ+0xa8], R3 ;  /* 0x0000a803000075a7 */ /* 0x0022a400080011ff */
[----:B--2---:R-:W-:Y:S05]  /*7c40*/  @!P0 NANOSLEEP.SYNCS 0x989680 ;  /* 0x009896800000895d */ /* 0x004fea0003900000 */
[----:B------:R-:W2:Y:S02]  /*7c50*/  @!P0 SYNCS.PHASECHK.TRANS64 P0, [R0+URZ+0xa8], R3 ;  /* 0x0000a803000085a7 */ /* 0x000ea400080010ff */
[----:B--2---:R-:W-:Y:S05]  /*7c60*/  @!P0 BRA `(.L_x_124) ;  /* 0xfffffffc00f08947 */ /* 0x004fea000383ffff */
[----:B------:R-:W-:Y:S05]  /*7c70*/  BRA `(.L_x_34) ;  /* 0xffffffa0009c7947 */ /* 0x000fea000383ffff */
.L_x_40:
[----:B-1----:R1:W2:Y:S02]  /*7c80*/  SYNCS.PHASECHK.TRANS64.TRYWAIT P0, [R3+URZ+0x170], R0 ;  /* 0x00017000030075a7 */ /* 0x0022a400080011ff */
[----:B--2---:R-:W-:Y:S05]  /*7c90*/  @!P0 NANOSLEEP.SYNCS 0x989680 ;  /* 0x009896800000895d */ /* 0x004fea0003900000 */
[----:B------:R-:W2:Y:S02]  /*7ca0*/  @!P0 SYNCS.PHASECHK.TRANS64 P0, [R3+URZ+0x170], R0 ;  /* 0x00017000030085a7 */ /* 0x000ea400080010ff */
[----:B--2---:R-:W-:Y:S05]  /*7cb0*/  @!P0 BRA `(.L_x_40) ;  /* 0xfffffffc00f08947 */ /* 0x004fea000383ffff */
[----:B------:R-:W-:Y:S05]  /*7cc0*/  BRA `(.L_x_125) ;  /* 0xffffffa4003c7947 */ /* 0x000fea000383ffff */
.L_x_44:
[----:B------:R-:W-:-:S07]  /*7cd0*/  MOV R0, UR4 ;  /* 0x0000000400007c02 */ /* 0x000fce0008000f00 */
.L_x_126:
[----:B-1----:R1:W2:Y:S02]  /*7ce0*/  SYNCS.PHASECHK.TRANS64.TRYWAIT P0, [R0+URZ], R2 ;  /* 0x00000002000075a7 */ /* 0x0022a400080011ff */
[----:B--2---:R-:W-:Y:S05]  /*7cf0*/  @!P0 NANOSLEEP.SYNCS 0x989680 ;  /* 0x009896800000895d */ /* 0x004fea0003900000 */
[----:B------:R-:W2:Y:S02]  /*7d00*/  @!P0 SYNCS.PHASECHK.TRANS64 P0, [R0+URZ], R2 ;  /* 0x00000002000085a7 */ /* 0x000ea400080010ff */
[----:B--2---:R-:W-:Y:S05]  /*7d10*/  @!P0 BRA `(.L_x_126) ;  /* 0xfffffffc00f08947 */ /* 0x004fea000383ffff */
[----:B------:R-:W-:Y:S05]  /*7d20*/  BRA `(.L_x_127) ;  /* 0xffffffa800e07947 */ /* 0x000fea000383ffff */
.L_x_45:
[----:B------:R-:W-:-:S07]  /*7d30*/  MOV R0, UR5 ;  /* 0x0000000500007c02 */ /* 0x000fce0008000f00 */
.L_x_128:
[----:B-1----:R1:W2:Y:S02]  /*7d40*/  SYNCS.PHASECHK.TRANS64.TRYWAIT P0, [R0+URZ], R3 ;  /* 0x00000003000075a7 */ /* 0x0022a400080011ff */
[----:B--2---:R-:W-:Y:S05]  /*7d50*/  @!P0 NANOSLEEP.SYNCS 0x989680 ;  /* 0x009896800000895d */ /* 0x004fea0003900000 */
[----:B------:R-:W2:Y:S02]  /*7d60*/  @!P0 SYNCS.PHASECHK.TRANS64 P0, [R0+URZ], R3 ;  /* 0x00000003000085a7 */ /* 0x000ea400080010ff */
[----:B--2---:R-:W-:Y:S05]  /*7d70*/  @!P0 BRA `(.L_x_128) ;  /* 0xfffffffc00f08947 */ /* 0x004fea000383ffff */
[----:B------:R-:W-:Y:S05]  /*7d80*/  BRA `(.L_x_129) ;  /* 0xffffffa800ec7947 */ /* 0x000fea000383ffff */
.L_x_46:
[----:B------:R-:W-:-:S07]  /*7d90*/  MOV R0, UR5 ;  /* 0x0000000500007c02 */ /* 0x000fce0008000f00 */
.L_x_130:
[----:B-1----:R1:W2:Y:S02]  /*7da0*/  SYNCS.PHASECHK.TRANS64.TRYWAIT P0, [R0+URZ], R3 ;  /* 0x00000003000075a7 */ /* 0x0022a400080011ff */
[----:B--2---:R-:W-:Y:S05]  /*7db0*/  @!P0 NANOSLEEP.SYNCS 0x989680 ;  /* 0x009896800000895d */ /* 0x004fea0003900000 */
[----:B------:R-:W2:Y:S02]  /*7dc0*/  @!P0 SYNCS.PHASECHK.TRANS64 P0, [R0+URZ], R3 ;  /* 0x00000003000085a7 */ /* 0x000ea400080010ff */
[----:B--2---:R-:W-:Y:S05]  /*7dd0*/  @!P0 BRA `(.L_x_130) ;  /* 0xfffffffc00f08947 */ /* 0x004fea000383ffff */
[----:B------:R-:W-:Y:S05]  /*7de0*/  BRA `(.L_x_131) ;  /* 0xffffffa800f87947 */ /* 0x000fea000383ffff */
.L_x_47:
[----:B------:R-:W-:-:S07]  /*7df0*/  MOV R0, UR5 ;  /* 0x0000000500007c02 */ /* 0x000fce0008000f00 */
.L_x_132:
[----:B-1----:R1:W2:Y:S02]  /*7e00*/  SYNCS.PHASECHK.TRANS64.TRYWAIT P0, [R0+URZ], R3 ;  /* 0x00000003000075a7 */ /* 0x0022a400080011ff */
[----:B--2---:R-:W-:Y:S05]  /*7e10*/  @!P0 NANOSLEEP.SYNCS 0x989680 ;  /* 0x009896800000895d */ /* 0x004fea0003900000 */
[----:B------:R-:W2:Y:S02]  /*7e20*/  @!P0 SYNCS.PHASECHK.TRANS64 P0, [R0+URZ], R3 ;  /* 0x00000003000085a7 */ /* 0x000ea400080010ff */
[----:B--2---:R-:W-:Y:S05]  /*7e30*/  @!P0 BRA `(.L_x_132) ;  /* 0xfffffffc00f08947 */ /* 0x004fea000383ffff */
[----:B------:R-:W-:Y:S05]  /*7e40*/  BRA `(.L_x_133) ;  /* 0xffffffac00047947 */ /* 0x000fea000383ffff */
.L_x_48:
[----:B------:R-:W-:-:S07]  /*7e50*/  MOV R0, UR5 ;  /* 0x0000000500007c02 */ /* 0x000fce0008000f00 */
.L_x_134:
[----:B-1----:R1:W2:Y:S02]  /*7e60*/  SYNCS.PHASECHK.TRANS64.TRYWAIT P0, [R0+URZ], R3 ;  /* 0x00000003000075a7 */ /* 0x0022a400080011ff */
[----:B--2---:R-:W-:Y:S05]  /*7e70*/  @!P0 NANOSLEEP.SYNCS 0x989680 ;  /* 0x009896800000895d */ /* 0x004fea0003900000 */
[----:B------:R-:W2:Y:S02]  /*7e80*/  @!P0 SYNCS.PHASECHK.TRANS64 P0, [R0+URZ], R3 ;  /* 0x00000003000085a7 */ /* 0x000ea400080010ff */
[----:B--2---:R-:W-:Y:S05]  /*7e90*/  @!P0 BRA `(.L_x_134) ;  /* 0xfffffffc00f08947 */ /* 0x004fea000383ffff */
[----:B------:R-:W-:Y:S05]  /*7ea0*/  BRA `(.L_x_135) ;  /* 0xffffffac00107947 */ /* 0x000fea000383ffff */
.L_x_49:
[----:B------:R-:W-:-:S07]  /*7eb0*/  MOV R0, UR5 ;  /* 0x0000000500007c02 */ /* 0x000fce0008000f00 */
.L_x_136:
[----:B-1----:R1:W2:Y:S02]  /*7ec0*/  SYNCS.PHASECHK.TRANS64.TRYWAIT P0, [R0+URZ], R3 ;  /* 0x00000003000075a7 */ /* 0x0022a400080011ff */
[----:B--2---:R-:W-:Y:S05]  /*7ed0*/  @!P0 NANOSLEEP.SYNCS 0x989680 ;  /* 0x009896800000895d */ /* 0x004fea0003900000 */
[----:B------:R-:W2:Y:S02]  /*7ee0*/  @!P0 SYNCS.PHASECHK.TRANS64 P0, [R0+URZ], R3 ;  /* 0x00000003000085a7 */ /* 0x000ea400080010ff */
[----:B--2---:R-:W-:Y:S05]  /*7ef0*/  @!P0 BRA `(.L_x_136) ;  /* 0xfffffffc00f08947 */ /* 0x004fea000383ffff */
[----:B------:R-:W-:Y:S05]  /*7f00*/  BRA `(.L_x_137) ;  /* 0xffffffac001c7947 */ /* 0x000fea000383ffff */
.L_x_50:
[----:B------:R-:W-:-:S07]  /*7f10*/  MOV R0, UR5 ;  /* 0x0000000500007c02 */ /* 0x000fce0008000f00 */
.L_x_138:
[----:B-1----:R1:W2:Y:S02]  /*7f20*/  SYNCS.PHASECHK.TRANS64.TRYWAIT P0, [R0+URZ], R3 ;  /* 0x00000003000075a7 */ /* 0x0022a400080011ff */
[----:B--2---:R-:W-:Y:S05]  /*7f30*/  @!P0 NANOSLEEP.SYNCS 0x989680 ;  /* 0x009896800000895d */ /* 0x004fea0003900000 */
[----:B------:R-:W2:Y:S02]  /*7f40*/  @!P0 SYNCS.PHASECHK.TRANS64 P0, [R0+URZ], R3 ;  /* 0x00000003000085a7 */ /* 0x000ea400080010ff */
[----:B--2---:R-:W-:Y:S05]  /*7f50*/  @!P0 BRA `(.L_x_138) ;  /* 0xfffffffc00f08947 */ /* 0x004fea000383ffff */
[----:B------:R-:W-:Y:S05]  /*7f60*/  BRA `(.L_x_139) ;  /* 0xffffffac00287947 */ /* 0x000fea000383ffff */
.L_x_51:
[----:B------:R-:W-:-:S07]  /*7f70*/  MOV R0, UR5 ;  /* 0x0000000500007c02 */ /* 0x000fce0008000f00 */
.L_x_140:
[----:B-1----:R1:W2:Y:S02]  /*7f80*/  SYNCS.PHASECHK.TRANS64.TRYWAIT P0, [R0+URZ], R3 ;  /* 0x00000003000075a7 */ /* 0x0022a400080011ff */
[----:B--2---:R-:W-:Y:S05]  /*7f90*/  @!P0 NANOSLEEP.SYNCS 0x989680 ;  /* 0x009896800000895d */ /* 0x004fea0003900000 */
[----:B------:R-:W2:Y:S02]  /*7fa0*/  @!P0 SYNCS.PHASECHK.TRANS64 P0, [R0+URZ], R3 ;  /* 0x00000003000085a7 */ /* 0x000ea400080010ff */
[----:B--2---:R-:W-:Y:S05]  /*7fb0*/  @!P0 BRA `(.L_x_140) ;  /* 0xfffffffc00f08947 */ /* 0x004fea000383ffff */
[----:B------:R-:W-:Y:S05]  /*7fc0*/  BRA `(.L_x_141) ;  /* 0xffffffac00347947 */ /* 0x000fea000383ffff */
.L_x_52:
[----:B------:R-:W-:-:S07]  /*7fd0*/  MOV R0, UR5 ;  /* 0x0000000500007c02 */ /* 0x000fce0008000f00 */
.L_x_142:
[----:B-1----:R1:W2:Y:S02]  /*7fe0*/  SYNCS.PHASECHK.TRANS64.TRYWAIT P0, [R0+URZ], R3 ;  /* 0x00000003000075a7 */ /* 0x0022a400080011ff */
[----:B--2---:R-:W-:Y:S05]  /*7ff0*/  @!P0 NANOSLEEP.SYNCS 0x989680 ;  /* 0x009896800000895d */ /* 0x004fea0003900000 */
[----:B------:R-:W2:Y:S02]  /*8000*/  @!P0 SYNCS.PHASECHK.TRANS64 P0, [R0+URZ], R3 ;  /* 0x00000003000085a7 */ /* 0x000ea400080010ff */
[----:B--2---:R-:W-:Y:S05]  /*8010*/  @!P0 BRA `(.L_x_142) ;  /* 0xfffffffc00f08947 */ /* 0x004fea000383ffff */
[----:B------:R-:W-:Y:S05]  /*8020*/  BRA `(.L_x_143) ;  /* 0xffffffac00407947 */ /* 0x000fea000383ffff */
.L_x_53:
[----:B------:R-:W-:-:S07]  /*8030*/  MOV R0, UR5 ;  /* 0x0000000500007c02 */ /* 0x000fce0008000f00 */
.L_x_144:
[----:B-1----:R1:W2:Y:S02]  /*8040*/  SYNCS.PHASECHK.TRANS64.TRYWAIT P0, [R0+URZ], R3 ;  /* 0x00000003000075a7 */ /* 0x0022a400080011ff */
[----:B--2---:R-:W-:Y:S05]  /*8050*/  @!P0 NANOSLEEP.SYNCS 0x989680 ;  /* 0x009896800000895d */ /* 0x004fea0003900000 */
[----:B------:R-:W2:Y:S02]  /*8060*/  @!P0 SYNCS.PHASECHK.TRANS64 P0, [R0+URZ], R3 ;  /* 0x00000003000085a7 */ /* 0x000ea400080010ff */
[----:B--2---:R-:W-:Y:S05]  /*8070*/  @!P0 BRA `(.L_x_144) ;  /* 0xfffffffc00f08947 */ /* 0x004fea000383ffff */
[----:B------:R-:W-:Y:S05]  /*8080*/  BRA `(.L_x_145) ;  /* 0xffffffac004c7947 */ /* 0x000fea000383ffff */
.L_x_54:
[----:B------:R-:W-:-:S07]  /*8090*/  MOV R0, UR5 ;  /* 0x0000000500007c02 */ /* 0x000fce0008000f00 */
.L_x_146:
[----:B-1----:R1:W2:Y:S02]  /*80a0*/  SYNCS.PHASECHK.TRANS64.TRYWAIT P0, [R0+URZ], R3 ;  /* 0x00000003000075a7 */ /* 0x0022a400080011ff */
[----:B--2---:R-:W-:Y:S05]  /*80b0*/  @!P0 NANOSLEEP.SYNCS 0x989680 ;  /* 0x009896800000895d */ /* 0x004fea0003900000 */
[----:B------:R-:W2:Y:S02]  /*80c0*/  @!P0 SYNCS.PHASECHK.TRANS64 P0, [R0+URZ], R3 ;  /* 0x00000003000085a7 */ /* 0x000ea400080010ff */
[----:B--2---:R-:W-:Y:S05]  /*80d0*/  @!P0 BRA `(.L_x_146) ;  /* 0xfffffffc00f08947 */ /* 0x004fea000383ffff */
[----:B------:R-:W-:Y:S05]  /*80e0*/  BRA `(.L_x_147) ;  /* 0xffffffac00587947 */ /* 0x000fea000383ffff */
.L_x_55:
[----:B------:R-:W-:-:S07]  /*80f0*/  MOV R0, UR5 ;  /* 0x0000000500007c02 */ /* 0x000fce0008000f00 */
.L_x_148:
[----:B-1----:R1:W2:Y:S02]  /*8100*/  SYNCS.PHASECHK.TRANS64.TRYWAIT P0, [R0+URZ], R3 ;  /* 0x00000003000075a7 */ /* 0x0022a400080011ff */
[----:B--2---:R-:W-:Y:S05]  /*8110*/  @!P0 NANOSLEEP.SYNCS 0x989680 ;  /* 0x009896800000895d */ /* 0x004fea0003900000 */
[----:B------:R-:W2:Y:S02]  /*8120*/  @!P0 SYNCS.PHASECHK.TRANS64 P0, [R0+URZ], R3 ;  /* 0x00000003000085a7 */ /* 0x000ea400080010ff */
[----:B--2---:R-:W-:Y:S05]  /*8130*/  @!P0 BRA `(.L_x_148) ;  /* 0xfffffffc00f08947 */ /* 0x004fea000383ffff */
[----:B------:R-:W-:Y:S05]  /*8140*/  BRA `(.L_x_149) ;  /* 0xffffffac00647947 */ /* 0x000fea000383ffff */
.L_x_56:
[----:B------:R-:W-:-:S07]  /*8150*/  MOV R0, UR5 ;  /* 0x0000000500007c02 */ /* 0x000fce0008000f00 */
.L_x_150:
[----:B-1----:R1:W2:Y:S02]  /*8160*/  SYNCS.PHASECHK.TRANS64.TRYWAIT P0, [R0+URZ], R3 ;  /* 0x00000003000075a7 */ /* 0x0022a400080011ff */
[----:B--2---:R-:W-:Y:S05]  /*8170*/  @!P0 NANOSLEEP.SYNCS 0x989680 ;  /* 0x009896800000895d */ /* 0x004fea0003900000 */
[----:B------:R-:W2:Y:S02]  /*8180*/  @!P0 SYNCS.PHASECHK.TRANS64 P0, [R0+URZ], R3 ;  /* 0x00000003000085a7 */ /* 0x000ea400080010ff */
[----:B--2---:R-:W-:Y:S05]  /*8190*/  @!P0 BRA `(.L_x_150) ;  /* 0xfffffffc00f08947 */ /* 0x004fea000383ffff */
[----:B------:R-:W-:Y:S05]  /*81a0*/  BRA `(.L_x_151) ;  /* 0xffffffac00707947 */ /* 0x000fea000383ffff */
.L_x_57:
[----:B------:R-:W-:-:S07]  /*81b0*/  MOV R0, UR5 ;  /* 0x0000000500007c02 */ /* 0x000fce0008000f00 */
.L_x_152:
[----:B-1----:R1:W2:Y:S02]  /*81c0*/  SYNCS.PHASECHK.TRANS64.TRYWAIT P0, [R0+URZ], R3 ;  /* 0x00000003000075a7 */ /* 0x0022a400080011ff */
[----:B--2---:R-:W-:Y:S05]  /*81d0*/  @!P0 NANOSLEEP.SYNCS 0x989680 ;  /* 0x009896800000895d */ /* 0x004fea0003900000 */
[----:B------:R-:W2:Y:S02]  /*81e0*/  @!P0 SYNCS.PHASECHK.TRANS64 P0, [R0+URZ], R3 ;  /* 0x00000003000085a7 */ /* 0x000ea400080010ff */
[----:B--2---:R-:W-:Y:S05]  /*81f0*/  @!P0 BRA `(.L_x_152) ;  /* 0xfffffffc00f08947 */ /* 0x004fea000383ffff */
[----:B------:R-:W-:Y:S05]  /*8200*/  BRA `(.L_x_153) ;  /* 0xffffffac007c7947 */ /* 0x000fea000383ffff */
.L_x_58:
[----:B------:R-:W-:-:S07]  /*8210*/  MOV R0, UR5 ;  /* 0x0000000500007c02 */ /* 0x000fce0008000f00 */
.L_x_154:
[----:B-1----:R1:W2:Y:S02]  /*8220*/  SYNCS.PHASECHK.TRANS64.TRYWAIT P0, [R0+URZ], R3 ;  /* 0x00000003000075a7 */ /* 0x0022a400080011ff */
[----:B--2---:R-:W-:Y:S05]  /*8230*/  @!P0 NANOSLEEP.SYNCS 0x989680 ;  /* 0x009896800000895d */ /* 0x004fea0003900000 */
[----:B------:R-:W2:Y:S02]  /*8240*/  @!P0 SYNCS.PHASECHK.TRANS64 P0, [R0+URZ], R3 ;  /* 0x00000003000085a7 */ /* 0x000ea400080010ff */
[----:B--2---:R-:W-:Y:S05]  /*8250*/  @!P0 BRA `(.L_x_154) ;  /* 0xfffffffc00f08947 */ /* 0x004fea000383ffff */
[----:B------:R-:W-:Y:S05]  /*8260*/  BRA `(.L_x_155) ;  /* 0xffffffac00887947 */ /* 0x000fea000383ffff */
.L_x_59:
[----:B------:R-:W-:-:S07]  /*8270*/  MOV R0, UR5 ;  /* 0x0000000500007c02 */ /* 0x000fce0008000f00 */
.L_x_156:
[----:B-1----:R1:W2:Y:S02]  /*8280*/  SYNCS.PHASECHK.TRANS64.TRYWAIT P0, [R0+URZ], R3 ;  /* 0x00000003000075a7 */ /* 0x0022a400080011ff */
[----:B--2---:R-:W-:Y:S05]  /*8290*/  @!P0 NANOSLEEP.SYNCS 0x989680 ;  /* 0x009896800000895d */ /* 0x004fea0003900000 */
[----:B------:R-:W2:Y:S02]  /*82a0*/  @!P0 SYNCS.PHASECHK.TRANS64 P0, [R0+URZ], R3 ;  /* 0x00000003000085a7 */ /* 0x000ea400080010ff */
[----:B--2---:R-:W-:Y:S05]  /*82b0*/  @!P0 BRA `(.L_x_156) ;  /* 0xfffffffc00f08947 */ /* 0x004fea000383ffff */
[----:B------:R-:W-:Y:S05]  /*82c0*/  BRA `(.L_x_157) ;  /* 0xffffffac00947947 */ /* 0x000fea000383ffff */
.L_x_60:
[----:B------:R-:W-:-:S07]  /*82d0*/  MOV R0, UR5 ;  /* 0x0000000500007c02 */ /* 0x000fce0008000f00 */
.L_x_158:
[----:B-1----:R1:W2:Y:S02]  /*82e0*/  SYNCS.PHASECHK.TRANS64.TRYWAIT P0, [R0+URZ], R3 ;  /* 0x00000003000075a7 */ /* 0x0022a400080011ff */
[----:B--2---:R-:W-:Y:S05]  /*82f0*/  @!P0 NANOSLEEP.SYNCS 0x989680 ;  /* 0x009896800000895d */ /* 0x004fea0003900000 */
[----:B------:R-:W2:Y:S02]  /*8300*/  @!P0 SYNCS.PHASECHK.TRANS64 P0, [R0+URZ], R3 ;  /* 0x00000003000085a7 */ /* 0x000ea400080010ff */
[----:B--2---:R-:W-:Y:S05]  /*8310*/  @!P0 BRA `(.L_x_158) ;  /* 0xfffffffc00f08947 */ /* 0x004fea000383ffff */
[----:B------:R-:W-:Y:S05]  /*8320*/  BRA `(.L_x_159) ;  /* 0xffffffac00a07947 */ /* 0x000fea000383ffff */
.L_x_61:
[----:B------:R-:W-:-:S07]  /*8330*/  MOV R0, UR5 ;  /* 0x0000000500007c02 */ /* 0x000fce0008000f00 */
.L_x_160:
[----:B-1----:R1:W2:Y:S02]  /*8340*/  SYNCS.PHASECHK.TRANS64.TRYWAIT P0, [R0+URZ], R3 ;  /* 0x00000003000075a7 */ /* 0x0022a400080011ff */
[----:B--2---:R-:W-:Y:S05]  /*8350*/  @!P0 NANOSLEEP.SYNCS 0x989680 ;  /* 0x009896800000895d */ /* 0x004fea0003900000 */
[----:B------:R-:W2:Y:S02]  /*8360*/  @!P0 SYNCS.PHASECHK.TRANS64 P0, [R0+URZ], R3 ;  /* 0x00000003000085a7 */ /* 0x000ea400080010ff */
[----:B--2---:R-:W-:Y:S05]  /*8370*/  @!P0 BRA `(.L_x_160) ;  /* 0xfffffffc00f08947 */ /* 0x004fea000383ffff */
[----:B------:R-:W-:Y:S05]  /*8380*/  BRA `(.L_x_161) ;  /* 0xffffffac00ac7947 */ /* 0x000fea000383ffff */
.L_x_62:
[----:B------:R-:W-:-:S07]  /*8390*/  MOV R0, UR5 ;  /* 0x0000000500007c02 */ /* 0x000fce0008000f00 */
.L_x_162:
[----:B-1----:R1:W2:Y:S02]  /*83a0*/  SYNCS.PHASECHK.TRANS64.TRYWAIT P0, [R0+URZ], R3 ;  /* 0x00000003000075a7 */ /* 0x0022a400080011ff */
[----:B--2---:R-:W-:Y:S05]  /*83b0*/  @!P0 NANOSLEEP.SYNCS 0x989680 ;  /* 0x009896800000895d */ /* 0x004fea0003900000 */
[----:B------:R-:W2:Y:S02]  /*83c0*/  @!P0 SYNCS.PHASECHK.TRANS64 P0, [R0+URZ], R3 ;  /* 0x00000003000085a7 */ /* 0x000ea400080010ff */
[----:B--2---:R-:W-:Y:S05]  /*83d0*/  @!P0 BRA `(.L_x_162) ;  /* 0xfffffffc00f08947 */ /* 0x004fea000383ffff */
[----:B------:R-:W-:Y:S05]  /*83e0*/  BRA `(.L_x_163) ;  /* 0xffffffac00b87947 */ /* 0x000fea000383ffff */
.L_x_63:
[----:B------:R-:W-:-:S07]  /*83f0*/  MOV R0, UR5 ;  /* 0x0000000500007c02 */ /* 0x000fce0008000f00 */
.L_x_164:
[----:B-1----:R1:W2:Y:S02]  /*8400*/  SYNCS.PHASECHK.TRANS64.TRYWAIT P0, [R0+URZ], R3 ;  /* 0x00000003000075a7 */ /* 0x0022a400080011ff */
[----:B--2---:R-:W-:Y:S05]  /*8410*/  @!P0 NANOSLEEP.SYNCS 0x989680 ;  /* 0x009896800000895d */ /* 0x004fea0003900000 */
[----:B------:R-:W2:Y:S02]  /*8420*/  @!P0 SYNCS.PHASECHK.TRANS64 P0, [R0+URZ], R3 ;  /* 0x00000003000085a7 */ /* 0x000ea400080010ff */
[----:B--2---:R-:W-:Y:S05]  /*8430*/  @!P0 BRA `(.L_x_164) ;  /* 0xfffffffc00f08947 */ /* 0x004fea000383ffff */
[----:B------:R-:W-:Y:S05]  /*8440*/  BRA `(.L_x_165) ;  /* 0xffffffac00c47947 */ /* 0x000fea000383ffff */
.L_x_66:
[----:B--2---:R2:W3:Y:S02]  /*8450*/  SYNCS.PHASECHK.TRANS64.TRYWAIT P0, [R2+URZ+0x1d0], R4 ;  /* 0x0001d004020075a7 */ /* 0x0044e400080011ff */
[----:B---3--:R-:W-:Y:S05]  /*8460*/  @!P0 NANOSLEEP.SYNCS 0x989680 ;  /* 0x009896800000895d */ /* 0x008fea0003900000 */
[----:B------:R-:W3:Y:S02]  /*8470*/  @!P0 SYNCS.PHASECHK.TRANS64 P0, [R2+URZ+0x1d0], R4 ;  /* 0x0001d004020085a7 */ /* 0x000ee400080010ff */
[----:B---3--:R-:W-:Y:S05]  /*8480*/  @!P0 BRA `(.L_x_66) ;  /* 0xfffffffc00f08947 */ /* 0x008fea000383ffff */
[----:B------:R-:W-:Y:S05]  /*8490*/  BRA `(.L_x_166) ;  /* 0xffffffb000207947 */ /* 0x000fea000383ffff */
.L_x_67:
[----:B------:R-:W-:-:S07]  /*84a0*/  MOV R2, UR4 ;  /* 0x0000000400027c02 */ /* 0x000fce0008000f00 */
.L_x_167:
[----:B--2---:R2:W3:Y:S02]  /*84b0*/  SYNCS.PHASECHK.TRANS64.TRYWAIT P0, [R2+URZ+0x180], R5 ;  /* 0x00018005020075a7 */ /* 0x0044e400080011ff */
[----:B---3--:R-:W-:Y:S05]  /*84c0*/  @!P0 NANOSLEEP.SYNCS 0x989680 ;  /* 0x009896800000895d */ /* 0x008fea0003900000 */
[----:B------:R-:W3:Y:S02]  /*84d0*/  @!P0 SYNCS.PHASECHK.TRANS64 P0, [R2+URZ+0x180], R5 ;  /* 0x00018005020085a7 */ /* 0x000ee400080010ff */
[----:B---3--:R-:W-:Y:S05]  /*84e0*/  @!P0 BRA `(.L_x_167) ;  /* 0xfffffffc00f08947 */ /* 0x008fea000383ffff */
[----:B------:R-:W-:Y:S05]  /*84f0*/  BRA `(.L_x_168) ;  /* 0xffffffb000307947 */ /* 0x000fea000383ffff */
.L_x_68:
[----:B--2---:R2:W3:Y:S02]  /*8500*/  SYNCS.PHASECHK.TRANS64.TRYWAIT P1, [R2+URZ+0x170], R4 ;  /* 0x00017004020075a7 */ /* 0x0044e400080211ff */
[----:B---3--:R-:W-:Y:S05]  /*8510*/  @!P1 NANOSLEEP.SYNCS 0x989680 ;  /* 0x009896800000995d */ /* 0x008fea0003900000 */
[----:B------:R-:W3:Y:S02]  /*8520*/  @!P1 SYNCS.PHASECHK.TRANS64 P1, [R2+URZ+0x170], R4 ;  /* 0x00017004020095a7 */ /* 0x000ee400080210ff */
[----:B---3--:R-:W-:Y:S05]  /*8530*/  @!P1 BRA `(.L_x_68) ;  /* 0xfffffffc00f09947 */ /* 0x008fea000383ffff */
[----:B------:R-:W-:Y:S05]  /*8540*/  BRA `(.L_x_169) ;  /* 0xffffffb000607947 */ /* 0x000fea000383ffff */
.L_x_71:
[----:B------:R-:W-:-:S07]  /*8550*/  MOV R0, UR4 ;  /* 0x0000000400007c02 */ /* 0x000fce0008000f00 */
.L_x_170:
[----:B--2---:R2:W3:Y:S02]  /*8560*/  SYNCS.PHASECHK.TRANS64.TRYWAIT P0, [R0+URZ+0x180], R2 ;  /* 0x00018002000075a7 */ /* 0x0044e400080011ff */
[----:B---3--:R-:W-:Y:S05]  /*8570*/  @!P0 NANOSLEEP.SYNCS 0x989680 ;  /* 0x009896800000895d */ /* 0x008fea0003900000 */
[----:B------:R-:W3:Y:S02]  /*8580*/  @!P0 SYNCS.PHASECHK.TRANS64 P0, [R0+URZ+0x180], R2 ;  /* 0x00018002000085a7 */ /* 0x000ee400080010ff */
[----:B---3--:R-:W-:Y:S05]  /*8590*/  @!P0 BRA `(.L_x_170) ;  /* 0xfffffffc00f08947 */ /* 0x008fea000383ffff */
[----:B------:R-:W-:Y:S05]  /*85a0*/  BRA `(.L_x_70) ;  /* 0xffffffb000b47947 */ /* 0x000fea000383ffff */
.L_x_78:
[----:B-1----:R1:W2:Y:S02]  /*85b0*/  SYNCS.PHASECHK.TRANS64.TRYWAIT P1, [R0+URZ+0x170], R2 ;  /* 0x00017002000075a7 */ /* 0x0022a400080211ff */
[----:B--2---:R-:W-:Y:S05]  /*85c0*/  @!P1 NANOSLEEP.SYNCS 0x989680 ;  /* 0x009896800000995d */ /* 0x004fea0003900000 */
[----:B------:R-:W2:Y:S02]  /*85d0*/  @!P1 SYNCS.PHASECHK.TRANS64 P1, [R0+URZ+0x170], R2 ;  /* 0x00017002000095a7 */ /* 0x000ea400080210ff */
[----:B--2---:R-:W-:Y:S05]  /*85e0*/  @!P1 BRA `(.L_x_78) ;  /* 0xfffffffc00f09947 */ /* 0x004fea000383ffff */
[----:B------:R-:W-:Y:S05]  /*85f0*/  BRA `(.L_x_171) ;  /* 0xffffffb800187947 */ /* 0x000fea000383ffff */
.L_x_79:
[----:B------:R-:W-:-:S07]  /*8600*/  MOV R2, UR23 ;  /* 0x0000001700027c02 */ /* 0x000fce0008000f00 */
.L_x_172:
[----:B-1----:R1:W2:Y:S02]  /*8610*/  SYNCS.PHASECHK.TRANS64.TRYWAIT P0, [R2+URZ+0x1b0], R0 ;  /* 0x0001b000020075a7 */ /* 0x0022a400080011ff */
[----:B--2---:R-:W-:Y:S05]  /*8620*/  @!P0 NANOSLEEP.SYNCS 0x989680 ;  /* 0x009896800000895d */ /* 0x004fea0003900000 */
[----:B------:R-:W2:Y:S02]  /*8630*/  @!P0 SYNCS.PHASECHK.TRANS64 P0, [R2+URZ+0x1b0], R0 ;  /* 0x0001b000020085a7 */ /* 0x000ea400080010ff */
[----:B--2---:R-:W-:Y:S05]  /*8640*/  @!P0 BRA `(.L_x_172) ;  /* 0xfffffffc00f08947 */ /* 0x004fea000383ffff */
[----:B------:R-:W-:Y:S05]  /*8650*/  BRA `(.L_x_173) ;  /* 0xffffffb800647947 */ /* 0x000fea000383ffff */
.L_x_82:
[----:B------:R-:W-:Y:S07]  /*8660*/  MOV R0, UR7 ;  /* 0x0000000700007c02 */ /* 0x000fee0008000f00 */
.L_x_174:
[----:B-1----:R1:W2:Y:S02]  /*8670*/  SYNCS.PHASECHK.TRANS64.TRYWAIT P0, [R0+URZ], R2 ;  /* 0x00000002000075a7 */ /* 0x0022a400080011ff */
[----:B--2---:R-:W-:Y:S05]  /*8680*/  @!P0 NANOSLEEP.SYNCS 0x989680 ;  /* 0x009896800000895d */ /* 0x004fea0003900000 */
[----:B------:R-:W2:Y:S02]  /*8690*/  @!P0 SYNCS.PHASECHK.TRANS64 P0, [R0+URZ], R2 ;  /* 0x00000002000085a7 */ /* 0x000ea400080010ff */
[----:B--2---:R-:W-:Y:S05]  /*86a0*/  @!P0 BRA `(.L_x_174) ;  /* 0xfffffffc00f08947 */ /* 0x004fea000383ffff */
[----:B------:R-:W-:Y:S05]  /*86b0*/  BRA `(.L_x_81) ;  /* 0xffffffb800807947 */ /* 0x000fea000383ffff */
.L_x_85:
[----:B------:R-:W-:-:S07]  /*86c0*/  MOV R0, UR4 ;  /* 0x0000000400007c02 */ /* 0x000fce0008000f00 */
.L_x_175:
[----:B--2---:R2:W4:Y:S02]  /*86d0*/  SYNCS.PHASECHK.TRANS64.TRYWAIT P0, [R0+URZ], R2 ;  /* 0x00000002000075a7 */ /* 0x00452400080011ff */
[----:B----4-:R-:W-:Y:S05]  /*86e0*/  @!P0 NANOSLEEP.SYNCS 0x989680 ;  /* 0x009896800000895d */ /* 0x010fea0003900000 */
[----:B------:R-:W4:Y:S02]  /*86f0*/  @!P0 SYNCS.PHASECHK.TRANS64 P0, [R0+URZ], R2 ;  /* 0x00000002000085a7 */ /* 0x000f2400080010ff */
[----:B----4-:R-:W-:Y:S05]  /*8700*/  @!P0 BRA `(.L_x_175) ;  /* 0xfffffffc00f08947 */ /* 0x010fea000383ffff */
[----:B------:R-:W-:Y:S05]  /*8710*/  BRA `(.L_x_176) ;  /* 0xffffffbc00347947 */ /* 0x000fea000383ffff */
.L_x_86:
[----:B------:R-:W-:-:S07]  /*8720*/  MOV R0, UR5 ;  /* 0x0000000500007c02 */ /* 0x000fce0008000f00 */
.L_x_177:
[----:B-1----:R1:W2:Y:S02]  /*8730*/  SYNCS.PHASECHK.TRANS64.TRYWAIT P0, [R0+URZ], R3 ;  /* 0x00000003000075a7 */ /* 0x0022a400080011ff */
[----:B--2---:R-:W-:Y:S05]  /*8740*/  @!P0 NANOSLEEP.SYNCS 0x989680 ;  /* 0x009896800000895d */ /* 0x004fea0003900000 */
[----:B------:R-:W2:Y:S02]  /*8750*/  @!P0 SYNCS.PHASECHK.TRANS64 P0, [R0+URZ], R3 ;  /* 0x00000003000085a7 */ /* 0x000ea400080010ff */
[----:B--2---:R-:W-:Y:S05]  /*8760*/  @!P0 BRA `(.L_x_177) ;  /* 0xfffffffc00f08947 */ /* 0x004fea000383ffff */
[----:B------:R-:W-:Y:S05]  /*8770*/  BRA `(.L_x_178) ;  /* 0xffffffbc00407947 */ /* 0x000fea000383ffff */
.L_x_87:
[----:B------:R-:W-:-:S07]  /*8780*/  MOV R0, UR5 ;  /* 0x0000000500007c02 */ /* 0x000fce0008000f00 */
.L_x_179:
[----:B-1----:R1:W2:Y:S02]  /*8790*/  SYNCS.PHASECHK.TRANS64.TRYWAIT P0, [R0+URZ], R3 ;  /* 0x00000003000075a7 */ /* 0x0022a400080011ff */
[----:B--2---:R-:W-:Y:S05]  /*87a0*/  @!P0 NANOSLEEP.SYNCS 0x989680 ;  /* 0x009896800000895d */ /* 0x004fea0003900000 */
[----:B------:R-:W2:Y:S02]  /*87b0*/  @!P0 SYNCS.PHASECHK.TRANS64 P0, [R0+URZ], R3 ;  /* 0x00000003000085a7 */ /* 0x000ea400080010ff */
[----:B--2---:R-:W-:Y:S05]  /*87c0*/  @!P0 BRA `(.L_x_179) ;  /* 0xfffffffc00f08947 */ /* 0x004fea000383ffff */
[----:B------:R-:W-:Y:S05]  /*87d0*/  BRA `(.L_x_180) ;  /* 0xffffffbc004c7947 */ /* 0x000fea000383ffff */
.L_x_88:
[----:B-1----:R-:W-:-:S07]  /*87e0*/  MOV R0, UR4 ;  /* 0x0000000400007c02 */ /* 0x002fce0008000f00 */
.L_x_181:
[----:B-1----:R1:W2:Y:S02]  /*87f0*/  SYNCS.PHASECHK.TRANS64.TRYWAIT P0, [R0+URZ], R2 ;  /* 0x00000002000075a7 */ /* 0x0022a400080011ff */
[----:B--2---:R-:W-:Y:S05]  /*8800*/  @!P0 NANOSLEEP.SYNCS 0x989680 ;  /* 0x009896800000895d */ /* 0x004fea0003900000 */
[----:B------:R-:W2:Y:S02]  /*8810*/  @!P0 SYNCS.PHASECHK.TRANS64 P0, [R0+URZ], R2 ;  /* 0x00000002000085a7 */ /* 0x000ea400080010ff */
[----:B--2---:R-:W-:Y:S05]  /*8820*/  @!P0 BRA `(.L_x_181) ;  /* 0xfffffffc00f08947 */ /* 0x004fea000383ffff */
[----:B------:R-:W-:Y:S05]  /*8830*/  BRA `(.L_x_182) ;  /* 0xffffffbc00587947 */ /* 0x000fea000383ffff */
.L_x_93:
[----:B--2---:R2:W3:Y:S02]  /*8840*/  SYNCS.PHASECHK.TRANS64.TRYWAIT P0, [R3+URZ+0x170], R0 ;  /* 0x00017000030075a7 */ /* 0x0044e400080011ff */
[----:B---3--:R-:W-:Y:S05]  /*8850*/  @!P0 NANOSLEEP.SYNCS 0x989680 ;  /* 0x009896800000895d */ /* 0x008fea0003900000 */
[----:B------:R-:W3:Y:S02]  /*8860*/  @!P0 SYNCS.PHASECHK.TRANS64 P0, [R3+URZ+0x170], R0 ;  /* 0x00017000030085a7 */ /* 0x000ee400080010ff */
[----:B---3--:R-:W-:Y:S05]  /*8870*/  @!P0 BRA `(.L_x_93) ;  /* 0xfffffffc00f08947 */ /* 0x008fea000383ffff */
[----:B------:R-:W-:Y:S05]  /*8880*/  BRA `(.L_x_183) ;  /* 0xffffffc000807947 */ /* 0x000fea000383ffff */
.L_x_96:
[----:B--2---:R-:W-:Y:S07]  /*8890*/  MOV R0, UR21 ;  /* 0x0000001500007c02 */ /* 0x004fee0008000f00 */
.L_x_184:
[----:B--2---:R2:W3:Y:S02]  /*88a0*/  SYNCS.PHASECHK.TRANS64.TRYWAIT P1, [R0+URZ+0x168], R3 ;  /* 0x00016803000075a7 */ /* 0x0044e400080211ff */
[----:B---3--:R-:W-:Y:S05]  /*88b0*/  @!P1 NANOSLEEP.SYNCS 0x989680 ;  /* 0x009896800000995d */ /* 0x008fea0003900000 */
[----:B------:R-:W3:Y:S02]  /*88c0*/  @!P1 SYNCS.PHASECHK.TRANS64 P1, [R0+URZ+0x168], R3 ;  /* 0x00016803000095a7 */ /* 0x000ee400080210ff */
[----:B---3--:R-:W-:Y:S05]  /*88d0*/  @!P1 BRA `(.L_x_184) ;  /* 0xfffffffc00f09947 */ /* 0x008fea000383ffff */
[----:B------:R-:W-:Y:S05]  /*88e0*/  BRA `(.L_x_95) ;  /* 0xffffffc400f47947 */ /* 0x000fea000383ffff */
.L_x_99:
[----:B--2---:R-:W-:Y:S07]  /*88f0*/  MOV R0, UR21 ;  /* 0x0000001500007c02 */ /* 0x004fee0008000f00 */
.L_x_185:
[----:B--2---:R2:W3:Y:S02]  /*8900*/  SYNCS.PHASECHK.TRANS64.TRYWAIT P0, [R0+URZ+0x158], R2 ;  /* 0x00015802000075a7 */ /* 0x0044e400080011ff */
[----:B---3--:R-:W-:Y:S05]  /*8910*/  @!P0 NANOSLEEP.SYNCS 0x989680 ;  /* 0x009896800000895d */ /* 0x008fea0003900000 */
[----:B------:R-:W3:Y:S02]  /*8920*/  @!P0 SYNCS.PHASECHK.TRANS64 P0, [R0+URZ+0x158], R2 ;  /* 0x00015802000085a7 */ /* 0x000ee400080010ff */
[----:B---3--:R-:W-:Y:S05]  /*8930*/  @!P0 BRA `(.L_x_185) ;  /* 0xfffffffc00f08947 */ /* 0x008fea000383ffff */
[----:B------:R-:W-:Y:S05]  /*8940*/  BRA `(.L_x_186) ;  /* 0xffffffc800487947 */ /* 0x000fea000383ffff */
.L_x_102:
[----:B--2---:R2:W3:Y:S02]  /*8950*/  SYNCS.PHASECHK.TRANS64.TRYWAIT P0, [R8+URZ+0x170], R0 ;  /* 0x00017000080075a7 */ /* 0x0044e400080011ff */
[----:B---3--:R-:W-:Y:S05]  /*8960*/  @!P0 NANOSLEEP.SYNCS 0x989680 ;  /* 0x009896800000895d */ /* 0x008fea0003900000 */
[----:B------:R-:W3:Y:S02]  /*8970*/  @!P0 SYNCS.PHASECHK.TRANS64 P0, [R8+URZ+0x170], R0 ;  /* 0x00017000080085a7 */ /* 0x000ee400080010ff */
[----:B---3--:R-:W-:Y:S05]  /*8980*/  @!P0 BRA `(.L_x_102) ;  /* 0xfffffffc00f08947 */ /* 0x008fea000383ffff */
[----:B------:R-:W-:Y:S05]  /*8990*/  BRA `(.L_x_187) ;  /* 0xffffffcc00b47947 */ /* 0x000fea000383ffff */
.L_x_113:
[----:B-1----:R-:W-:Y:S04]  /*89a0*/  MOV R0, UR44 ;  /* 0x0000002c00007c02 */ /* 0x002fe80008000f00 */
[----:B------:R1:W2:Y:S03]  /*89b0*/  SYNCS.PHASECHK.TRANS64.TRYWAIT P1, [R0+URZ+0x150], R3 ;  /* 0x00015003000075a7 */ /* 0x0002a600080211ff */
[----:B--2---:R-:W-:Y:S05]  /*89c0*/  @!P1 NANOSLEEP.SYNCS 0x989680 ;  /* 0x009896800000995d */ /* 0x004fea0003900000 */
[----:B------:R-:W2:Y:S02]  /*89d0*/  @!P1 SYNCS.PHASECHK.TRANS64 P1, [R0+URZ+0x150], R3 ;  /* 0x00015003000095a7 */ /* 0x000ea400080210ff */
[----:B--2---:R-:W-:Y:S05]  /*89e0*/  @!P1 BRA `(.L_x_113) ;  /* 0xfffffffc00ec9947 */ /* 0x004fea000383ffff */
[----:B------:R-:W-:Y:S05]  /*89f0*/  BRA `(.L_x_112) ;  /* 0xffffffd800fc7947 */ /* 0x000fea000383ffff */
.L_x_115:
[----:B------:R1:W1:Y:S02]  /*8a00*/  SYNCS.PHASECHK.TRANS64.TRYWAIT P1, [R17+URZ+0x190], R4 ;  /* 0x00019004110075a7 */ /* 0x00026400080211ff */
[----:B-1----:R-:W-:Y:S05]  /*8a10*/  @!P1 NANOSLEEP.SYNCS 0x989680 ;  /* 0x009896800000995d */ /* 0x002fea0003900000 */
[----:B------:R-:W1:Y:S02]  /*8a20*/  @!P1 SYNCS.PHASECHK.TRANS64 P1, [R17+URZ+0x190], R4 ;  /* 0x00019004110095a7 */ /* 0x000e6400080210ff */
[----:B-1----:R-:W-:Y:S05]  /*8a30*/  @!P1 BRA `(.L_x_115) ;  /* 0xfffffffc00f09947 */ /* 0x002fea000383ffff */
[----:B------:R-:W-:Y:S05]  /*8a40*/  BRA `(.L_x_114) ;  /* 0xffffffdc00547947 */ /* 0x000fea000383ffff */
        .weak           $__internal_0_$__cuda_sm10x_tcgen05_guardrail_trap_col_being_dealloced_not_returned_by_alloc
        .type           $__internal_0_$__cuda_sm10x_tcgen05_guardrail_trap_col_being_dealloced_not_returned_by_alloc,@function
        .size           $__internal_0_$__cuda_sm10x_tcgen05_guardrail_trap_col_being_dealloced_not_returned_by_alloc,($__internal_1_$__cuda_sm10x_tcgen05_guardrail_trap_phase_invalid_during_alloc - $__internal_0_$__cuda_sm10x_tcgen05_guardrail_trap_col_being_dealloced_not_returned_by_alloc)
$__internal_0_$__cuda_sm10x_tcgen05_guardrail_trap_col_being_dealloced_not_returned_by_alloc:
[----:B------:R-:W-:Y:S05]  /*8a50*/  BPT.TRAP 0x1 ;  /* 0x000000040000795c */ /* 0x000fea0000300000 */
[----:B------:R-:W-:-:S04]  /*8a60*/  HFMA2 R3, -RZ, RZ, 0, 0 ;  /* 0x00000000ff037431 */ /* 0x000fc800000001ff */
[----:B------:R-:W-:Y:S05]  /*8a70*/  RET.REL.NODEC R2 `(_ZN7cutlass13device_kernelINS_4gemm6kernel13GemmUniversalIN4cute5tupleIJiiiiEEENS1_10collective13CollectiveMmaINS1_35MainloopSm100TmaUmmaWarpSpecializedILi21ELi2ELi4ENS5_IJNS4_1CILi2EEENSA_ILi1EEESC_EEEEENS5_IJNSA_ILi64EEENSA_ILi96EEESF_EEENS_12float_e4m3_tENS5_IJlSC_lEEESI_SJ_NS4_8TiledMMAINS4_8MMA_AtomIJNS4_10MMA_TraitsINS4_19SM100_MMA_F8F6F4_SSEJSI_SI_fSF_SG_NS4_17integral_constantINS4_4UMMA5MajorELSQ_0EEESR_NSO_INSP_7ScaleInELSS_0EEEST_EEEEEENS4_6LayoutINS5_IJSC_SC_SC_EEENS5_IJNSA_ILi0EEESY_SY_EEEEENS5_IJNS4_10UnderscoreES11_S11_EEEEENS4_13SM90_TMA_LOADENS4_14ComposedLayoutINS4_7SwizzleILi2ELi4ELi3EEENS4_18smem_ptr_flag_bitsILi8EEENSW_INS5_IJNSA_ILi8EEESF_EEENS5_IJSF_SC_EEEEEEEvNS4_8identityENS4_23SM90_TMA_LOAD_MULTICASTES1E_vS1F_EENS_8epilogue10collective18CollectiveEpilogueINS1I_23Sm100TmaWarpSpecializedILi1ELi1ELi48ELb0ELb0EEEJSH_NS5_IJNSW_ISF_SC_EENSW_ISG_SC_EEEEESI_SJ_SI_SJ_NS1I_6fusion15FusionCallbacksIS1M_NS1Q_17LinearCombinationISI_fSI_fLNS_15FloatRoundStyleE2EEESH_S1P_JEEENS4_5SM1004TMEM4LOAD26SM100_TMEM_LOAD_16dp32b16xES14_NS15_INS16_ILi1ELi4ELi3EEES19_NSW_INS5_IJS1A_NSA_ILi32EEEEEENS5_IJS21_SC_EEEEEEENS4_39AutoVectorizingCopyWithAssumedAlignmentILi128EEENS4_14SM90_TMA_STOREES25_S27_S27_EEEvvEEEEvNT_6ParamsE) ;  /* 0xffffff7402607950 */ /* 0x000fea0003c3ffff */
        .weak           $__internal_1_$__cuda_sm10x_tcgen05_guardrail_trap_phase_invalid_during_alloc
        .type           $__internal_1_$__cuda_sm10x_tcgen05_guardrail_trap_phase_invalid_during_alloc,@function
        .size           $__internal_1_$__cuda_sm10x_tcgen05_guardrail_trap_phase_invalid_during_alloc,($__internal_2_$__cuda_sm10x_tcgen05_guardrail_trap_unallocated_columns_being_dealloced - $__internal_1_$__cuda_sm10x_tcgen05_guardrail_trap_phase_invalid_during_alloc)
$__internal_1_$__cuda_sm10x_tcgen05_guardrail_trap_phase_invalid_during_alloc:
[----:B------:R-:W-:Y:S05]  /*8a80*/  BPT.TRAP 0x1 ;  /* 0x000000040000795c */ /* 0x000fea0000300000 */
[----:B------:R-:W-:-:S04]  /*8a90*/  MOV R5, 0x0 ;  /* 0x0000000000057802 */ /* 0x000fc80000000f00 */
[----:B------:R-:W-:Y:S05]  /*8aa0*/  RET.REL.NODEC R4 `(_ZN7cutlass13device_kernelINS_4gemm6kernel13GemmUniversalIN4cute5tupleIJiiiiEEENS1_10collective13CollectiveMmaINS1_35MainloopSm100TmaUmmaWarpSpecializedILi21ELi2ELi4ENS5_IJNS4_1CILi2EEENSA_ILi1EEESC_EEEEENS5_IJNSA_ILi64EEENSA_ILi96EEESF_EEENS_12float_e4m3_tENS5_IJlSC_lEEESI_SJ_NS4_8TiledMMAINS4_8MMA_AtomIJNS4_10MMA_TraitsINS4_19SM100_MMA_F8F6F4_SSEJSI_SI_fSF_SG_NS4_17integral_constantINS4_4UMMA5MajorELSQ_0EEESR_NSO_INSP_7ScaleInELSS_0EEEST_EEEEEENS4_6LayoutINS5_IJSC_SC_SC_EEENS5_IJNSA_ILi0EEESY_SY_EEEEENS5_IJNS4_10UnderscoreES11_S11_EEEEENS4_13SM90_TMA_LOADENS4_14ComposedLayoutINS4_7SwizzleILi2ELi4ELi3EEENS4_18smem_ptr_flag_bitsILi8EEENSW_INS5_IJNSA_ILi8EEESF_EEENS5_IJSF_SC_EEEEEEEvNS4_8identityENS4_23SM90_TMA_LOAD_MULTICASTES1E_vS1F_EENS_8epilogue10collective18CollectiveEpilogueINS1I_23Sm100TmaWarpSpecializedILi1ELi1ELi48ELb0ELb0EEEJSH_NS5_IJNSW_ISF_SC_EENSW_ISG_SC_EEEEESI_SJ_SI_SJ_NS1I_6fusion15FusionCallbacksIS1M_NS1Q_17LinearCombinationISI_fSI_fLNS_15FloatRoundStyleE2EEESH_S1P_JEEENS4_5SM1004TMEM4LOAD26SM100_TMEM_LOAD_16dp32b16xES14_NS15_INS16_ILi1ELi4ELi3EEES19_NSW_INS5_IJS1A_NSA_ILi32EEEEEENS5_IJS21_SC_EEEEEEENS4_39AutoVectorizingCopyWithAssumedAlignmentILi128EEENS4_14SM90_TMA_STOREES25_S27_S27_EEEvvEEEEvNT_6ParamsE) ;  /* 0xffffff7404547950 */ /* 0x000fea0003c3ffff */
        .weak           $__internal_2_$__cuda_sm10x_tcgen05_guardrail_trap_unallocated_columns_being_dealloced
        .type           $__internal_2_$__cuda_sm10x_tcgen05_guardrail_trap_unallocated_columns_being_dealloced,@function
        .size           $__internal_2_$__cuda_sm10x_tcgen05_guardrail_trap_unallocated_columns_being_dealloced,(.L_x_189 - $__internal_2_$__cuda_sm10x_tcgen05_guardrail_trap_unallocated_columns_being_dealloced)
$__internal_2_$__cuda_sm10x_tcgen05_guardrail_trap_unallocated_columns_being_dealloced:
[----:B------:R-:W-:Y:S05]  /*8ab0*/  BPT.TRAP 0x1 ;  /* 0x000000040000795c */ /* 0x000fea0000300000 */
[----:B------:R-:W-:-:S04]  /*8ac0*/  HFMA2 R3, -RZ, RZ, 0, 0 ;  /* 0x00000000ff037431 */ /* 0x000fc800000001ff */
[----:B------:R-:W-:Y:S05]  /*8ad0*/  RET.REL.NODEC R2 `(_ZN7cutlass13device_kernelINS_4gemm6kernel13GemmUniversalIN4cute5tupleIJiiiiEEENS1_10collective13CollectiveMmaINS1_35MainloopSm100TmaUmmaWarpSpecializedILi21ELi2ELi4ENS5_IJNS4_1CILi2EEENSA_ILi1EEESC_EEEEENS5_IJNSA_ILi64EEENSA_ILi96EEESF_EEENS_12float_e4m3_tENS5_IJlSC_lEEESI_SJ_NS4_8TiledMMAINS4_8MMA_AtomIJNS4_10MMA_TraitsINS4_19SM100_MMA_F8F6F4_SSEJSI_SI_fSF_SG_NS4_17integral_constantINS4_4UMMA5MajorELSQ_0EEESR_NSO_INSP_7ScaleInELSS_0EEEST_EEEEEENS4_6LayoutINS5_IJSC_SC_SC_EEENS5_IJNSA_ILi0EEESY_SY_EEEEENS5_IJNS4_10UnderscoreES11_S11_EEEEENS4_13SM90_TMA_LOADENS4_14ComposedLayoutINS4_7SwizzleILi2ELi4ELi3EEENS4_18smem_ptr_flag_bitsILi8EEENSW_INS5_IJNSA_ILi8EEESF_EEENS5_IJSF_SC_EEEEEEEvNS4_8identityENS4_23SM90_TMA_LOAD_MULTICASTES1E_vS1F_EENS_8epilogue10collective18CollectiveEpilogueINS1I_23Sm100TmaWarpSpecializedILi1ELi1ELi48ELb0ELb0EEEJSH_NS5_IJNSW_ISF_SC_EENSW_ISG_SC_EEEEESI_SJ_SI_SJ_NS1I_6fusion15FusionCallbacksIS1M_NS1Q_17LinearCombinationISI_fSI_fLNS_15FloatRoundStyleE2EEESH_S1P_JEEENS4_5SM1004TMEM4LOAD26SM100_TMEM_LOAD_16dp32b16xES14_NS15_INS16_ILi1ELi4ELi3EEES19_NSW_INS5_IJS1A_NSA_ILi32EEEEEENS5_IJS21_SC_EEEEEEENS4_39AutoVectorizingCopyWithAssumedAlignmentILi128EEENS4_14SM90_TMA_STOREES25_S27_S27_EEEvvEEEEvNT_6ParamsE) ;  /* 0xffffff7402487950 */ /* 0x000fea0003c3ffff */
.L_x_188:
[----:B------:R-:W-:-:S00]  /*8ae0*/  BRA `(.L_x_188) ;  /* 0xfffffffc00fc7947 */ /* 0x000fc0000383ffff */
[----:B------:R-:W-:-:S00]  /*8af0*/  NOP ;  /* 0x0000000000007918 */ /* 0x000fc00000000000 */
        /* <DEDUP_REMOVED lines=8> */
.L_x_189:


//--------------------- .nv.global.init           --------------------------
	.section	.nv.global.init,"aw",@progbits
.nv.global.init:
	.type		$str$27,@object
	.size		$str$27,($str$28 - $str$27)
$str$27:
        /*0000*/ 	.byte	0x28, 0x61, 0x64, 0x64, 0x72, 0x65, 0x73, 0x73, 0x20, 0x26, 0x20, 0x6d, 0x61, 0x73, 0x6b, 0x29
        /*0010*/ 	.byte	0x20, 0x3d, 0x3d, 0x20, 0x30, 0x00
	.type		$str$28,@object
	.size		$str$28,($str$26 - $str$28)
$str$28:
        /*0016*/ 	.byte	0x2f, 0x74, 0x6d, 0x70, 0x2f, 0x63, 0x75, 0x74, 0x6c, 0x61, 0x73, 0x73, 0x5f, 0x73, 0x77, 0x65
        /*0026*/ 	.byte	0x65, 0x70, 0x5f, 0x73, 0x72, 0x63, 0x2f, 0x69, 0x6e, 0x63, 0x6c, 0x75, 0x64, 0x65, 0x2f, 0x63
        /*0036*/ 	.byte	0x75, 0x74, 0x65, 0x2f, 0x70, 0x6f, 0x69, 0x6e, 0x74, 0x65, 0x72, 0x5f, 0x66, 0x6c, 0x61, 0x67
        /*0046*/ 	.byte	0x67, 0x65, 0x64, 0x2e, 0x68, 0x70, 0x70, 0x00
	.type		$str$26,@object
	.size		$str$26,($str$25 - $str$26)
$str$26:
        /*004e*/ 	.byte	0x2f, 0x74, 0x6d, 0x70, 0x2f, 0x63, 0x75, 0x74, 0x6c, 0x61, 0x73, 0x73, 0x5f, 0x73, 0x77, 0x65
        /*005e*/ 	.byte	0x65, 0x70, 0x5f, 0x73, 0x72, 0x63, 0x2f, 0x69, 0x6e, 0x63, 0x6c, 0x75, 0x64, 0x65, 0x2f, 0x63
        /*006e*/ 	.byte	0x75, 0x74, 0x65, 0x2f, 0x61, 0x74, 0x6f, 0x6d, 0x2f, 0x63, 0x6f, 0x70, 0x79, 0x5f, 0x74, 0x72
        /*007e*/ 	.byte	0x61, 0x69, 0x74, 0x73, 0x5f, 0x73, 0x6d, 0x31, 0x30, 0x30, 0x2e, 0x68, 0x70, 0x70, 0x00
	.type		$str$25,@object
	.size		$str$25,(__unnamed_1 - $str$25)
$str$25:
        /*008d*/ 	.byte	0x28, 0x28, 0x75, 0x69, 0x6e, 0x74, 0x33, 0x32, 0x5f, 0x74, 0x28, 0x74, 0x68, 0x72, 0x65, 0x61
        /*009d*/ 	.byte	0x64, 0x49, 0x64, 0x78, 0x2e, 0x78, 0x29, 0x20, 0x2f, 0x20, 0x33, 0x32, 0x29, 0x20, 0x25, 0x20
        /*00ad*/ 	.byte	0x34, 0x29, 0x20, 0x3d, 0x3d, 0x20, 0x28, 0x28, 0x28, 0x74, 0x6d, 0x65, 0x6d, 0x5f, 0x61, 0x64
        /*00bd*/ 	.byte	0x64, 0x72, 0x20, 0x3e, 0x3e, 0x20, 0x31, 0x36, 0x29, 0x20, 0x2f, 0x20, 0x33, 0x32, 0x29, 0x20
        /*00cd*/ 	.byte	0x25, 0x20, 0x34, 0x29, 0x00
	.type		__unnamed_1,@object
	.size		__unnamed_1,(__unnamed_2 - __unnamed_1)
__unnamed_1:
        /*00d2*/ 	.byte	0x61, 0x75, 0x74, 0x6f, 0x20, 0x63, 0x75, 0x74, 0x65, 0x3a, 0x3a, 0x61, 0x73, 0x5f, 0x70, 0x6f
        /* <DEDUP_REMOVED lines=24> */
        /*0262*/ 	.byte	0x3a, 0x3a, 0x43, 0x3c, 0x36, 0x31, 0x34, 0x34, 0x3e, 0x3e, 0x3e, 0x3e, 0x5d, 0x00
	.type		__unnamed_2,@object
	.size		__unnamed_2,(.L_2 - __unnamed_2)
__unnamed_2:
        /* <DEDUP_REMOVED lines=37> */
        /*04c0*/ 	.byte	0x3a, 0x43, 0x3c, 0x30, 0x3e, 0x3e, 0x3e, 0x3e, 0x5d, 0x00
.L_2:


//--------------------- .nv.shared._ZN7cutlass13device_kernelINS_4gemm6kernel13GemmUniversalIN4cute5tupleIJiiiiEEENS1_10collective13CollectiveMmaINS1_35MainloopSm100TmaUmmaWarpSpecializedILi21ELi2ELi4ENS5_IJNS4_1CILi2EEENSA_ILi1EEESC_EEEEENS5_IJNSA_ILi64EEENSA_ILi96EEESF_EEENS_12float_e4m3_tENS5_IJlSC_lEEESI_SJ_NS4_8TiledMMAINS4_8MMA_AtomIJNS4_10MMA_TraitsINS4_19SM100_MMA_F8F6F4_SSEJSI_SI_fSF_SG_NS4_17integral_constantINS4_4UMMA5MajorELSQ_0EEESR_NSO_INSP_7ScaleInELSS_0EEEST_EEEEEENS4_6LayoutINS5_IJSC_SC_SC_EEENS5_IJNSA_ILi0EEESY_SY_EEEEENS5_IJNS4_10UnderscoreES11_S11_EEEEENS4_13SM90_TMA_LOADENS4_14ComposedLayoutINS4_7SwizzleILi2ELi4ELi3EEENS4_18smem_ptr_flag_bitsILi8EEENSW_INS5_IJNSA_ILi8EEESF_EEENS5_IJSF_SC_EEEEEEEvNS4_8identityENS4_23SM90_TMA_LOAD_MULTICASTES1E_vS1F_EENS_8epilogue10collective18CollectiveEpilogueINS1I_23Sm100TmaWarpSpecializedILi1ELi1ELi48ELb0ELb0EEEJSH_NS5_IJNSW_ISF_SC_EENSW_ISG_SC_EEEEESI_SJ_SI_SJ_NS1I_6fusion15FusionCallbacksIS1M_NS1Q_17LinearCombinationISI_fSI_fLNS_15FloatRoundStyleE2EEESH_S1P_JEEENS4_5SM1004TMEM4LOAD26SM100_TMEM_LOAD_16dp32b16xES14_NS15_INS16_ILi1ELi4ELi3EEES19_NSW_INS5_IJS1A_NSA_ILi32EEEEEENS5_IJS21_SC_EEEEEEENS4_39AutoVectorizingCopyWithAssumedAlignmentILi128EEENS4_14SM90_TMA_STOREES25_S27_S27_EEEvvEEEEvNT_6ParamsE --------------------------
	.section	.nv.shared._ZN7cutlass13device_kernelINS_4gemm6kernel13GemmUniversalIN4cute5tupleIJiiiiEEENS1_10collective13CollectiveMmaINS1_35MainloopSm100TmaUmmaWarpSpecializedILi21ELi2ELi4ENS5_IJNS4_1CILi2EEENSA_ILi1EEESC_EEEEENS5_IJNSA_ILi64EEENSA_ILi96EEESF_EEENS_12float_e4m3_tENS5_IJlSC_lEEESI_SJ_NS4_8TiledMMAINS4_8MMA_AtomIJNS4_10MMA_TraitsINS4_19SM100_MMA_F8F6F4_SSEJSI_SI_fSF_SG_NS4_17integral_constantINS4_4UMMA5MajorELSQ_0EEESR_NSO_INSP_7ScaleInELSS_0EEEST_EEEEEENS4_6LayoutINS5_IJSC_SC_SC_EEENS5_IJNSA_ILi0EEESY_SY_EEEEENS5_IJNS4_10UnderscoreES11_S11_EEEEENS4_13SM90_TMA_LOADENS4_14ComposedLayoutINS4_7SwizzleILi2ELi4ELi3EEENS4_18smem_ptr_flag_bitsILi8EEENSW_INS5_IJNSA_ILi8EEESF_EEENS5_IJSF_SC_EEEEEEEvNS4_8identityENS4_23SM90_TMA_LOAD_MULTICASTES1E_vS1F_EENS_8epilogue10collective18CollectiveEpilogueINS1I_23Sm100TmaWarpSpecializedILi1ELi1ELi48ELb0ELb0EEEJSH_NS5_IJNSW_ISF_SC_EENSW_ISG_SC_EEEEESI_SJ_SI_SJ_NS1I_6fusion15FusionCallbacksIS1M_NS1Q_17LinearCombinationISI_fSI_fLNS_15FloatRoundStyleE2EEESH_S1P_JEEENS4_5SM1004TMEM4LOAD26SM100_TMEM_LOAD_16dp32b16xES14_NS15_INS16_ILi1ELi4ELi3EEES19_NSW_INS5_IJS1A_NSA_ILi32EEEEEENS5_IJS21_SC_EEEEEEENS4_39AutoVectorizingCopyWithAssumedAlignmentILi128EEENS4_14SM90_TMA_STOREES25_S27_S27_EEEvvEEEEvNT_6ParamsE,"aw",@nobits
	.sectionflags	@""
	.align	16
	.zero		1024


//--------------------- .nv.shared.reserved.0     --------------------------
	.section	.nv.shared.reserved.0,"aw",@nobits
	.weak		__nv_reservedSMEM_offset_0_alias
	.size		__nv_reservedSMEM_offset_0_alias, 0, 64
	.other		__nv_reservedSMEM_offset_0_alias,@"STO_CUDA_RESERVED_SHARED STV_DEFAULT"
__nv_reservedSMEM_offset_0_alias:
	.zero		0
.nv.shared.reserved.0:
	.zero		64
	.weak		__nv_reservedSMEM_tcgen05_partition
	.type		__nv_reservedSMEM_tcgen05_partition,@object
	.size		__nv_reservedSMEM_tcgen05_partition,(.L_0 - __nv_reservedSMEM_tcgen05_partition)
__nv_reservedSMEM_tcgen05_partition:
	.zero		32
.L_0:


//--------------------- .nv.global                --------------------------
	.section	.nv.global,"aw",@nobits
.nv.global:
	.type		_ZN40_INTERNAL_f906ba7b_4_k_cu_d239273b_314254cute1_E,@object
	.size		_ZN40_INTERNAL_f906ba7b_4_k_cu_d239273b_314254cute1_E,(_ZN40_INTERNAL_f906ba7b_4_k_cu_d239273b_314254cuda3std3__45__cpo6cbeginE - _ZN40_INTERNAL_f906ba7b_4_k_cu_d239273b_314254cute1_E)
_ZN40_INTERNAL_f906ba7b_4_k_cu_d239273b_314254cute1_E:
	.zero		1
	.type		_ZN40_INTERNAL_f906ba7b_4_k_cu_d239273b_314254cuda3std3__45__cpo6cbeginE,@object
	.size		_ZN40_INTERNAL_f906ba7b_4_k_cu_d239273b_314254cuda3std3__45__cpo6cbeginE,(_ZN40_INTERNAL_f906ba7b_4_k_cu_d239273b_314254cuda3std3__48in_placeE - _ZN40_INTERNAL_f906ba7b_4_k_cu_d239273b_314254cuda3std3__45__cpo6cbeginE)
_ZN40_INTERNAL_f906ba7b_4_k_cu_d239273b_314254cuda3std3__45__cpo6cbeginE:
	.zero		1
	.type		_ZN40_INTERNAL_f906ba7b_4_k_cu_d239273b_314254cuda3std3__48in_placeE,@object
	.size		_ZN40_INTERNAL_f906ba7b_4_k_cu_d239273b_314254cuda3std3__48in_placeE,(_ZN40_INTERNAL_f906ba7b_4_k_cu_d239273b_314254cuda3std6ranges3__45__cpo9iter_moveE - _ZN40_INTERNAL_f906ba7b_4_k_cu_d239273b_314254cuda3std3__48in_placeE)
_ZN40_INTERNAL_f906ba7b_4_k_cu_d239273b_314254cuda3std3__48in_placeE:
	.zero		1
	.type		_ZN40_INTERNAL_f906ba7b_4_k_cu_d239273b_314254cuda3std6ranges3__45__cpo9iter_moveE,@object
	.size		_ZN40_INTERNAL_f906ba7b_4_k_cu_d239273b_314254cuda3std6ranges3__45__cpo9iter_moveE,(_ZN40_INTERNAL_f906ba7b_4_k_cu_d239273b_314254cuda3std3__45__cpo5beginE - _ZN40_INTERNAL_f906ba7b_4_k_cu_d239273b_314254cuda3std6ranges3__45__cpo9iter_moveE)
_ZN40_INTERNAL_f906ba7b_4_k_cu_d239273b_314254cuda3std6ranges3__45__cpo9iter_moveE:
	.zero		1
	.type		_ZN40_INTERNAL_f906ba7b_4_k_cu_d239273b_314254cuda3std3__45__cpo5beginE,@object
	.size		_ZN40_INTERNAL_f906ba7b_4_k_cu_d239273b_314254cuda3std3__45__cpo5beginE,(_ZN40_INTERNAL_f906ba7b_4_k_cu_d239273b_314254cuda3std3__442_GLOBAL__N__f906ba7b_4_k_cu_d239273b_314256ignoreE - _ZN40_INTERNAL_f906ba7b_4_k_cu_d239273b_314254cuda3std3__45__cpo5beginE)
_ZN40_INTERNAL_f906ba7b_4_k_cu_d239273b_314254cuda3std3__45__cpo5beginE:
	.zero		1
	.type		_ZN40_INTERNAL_f906ba7b_4_k_cu_d239273b_314254cuda3std3__442_GLOBAL__N__f906ba7b_4_k_cu_d239273b_314256ignoreE,@object
	.size		_ZN40_INTERNAL_f906ba7b_4_k_cu_d239273b_314254cuda3std3__442_GLOBAL__N__f906ba7b_4_k_cu_d239273b_314256ignoreE,(_ZN40_INTERNAL_f906ba7b_4_k_cu_d239273b_314254cute7productE - _ZN40_INTERNAL_f906ba7b_4_k_cu_d239273b_314254cuda3std3__442_GLOBAL__N__f906ba7b_4_k_cu_d239273b_314256ignoreE)
_ZN40_INTERNAL_f906ba7b_4_k_cu_d239273b_314254cuda3std3__442_GLOBAL__N__f906ba7b_4_k_cu_d239273b_314256ignoreE:
	.zero		1
	.type		_ZN40_INTERNAL_f906ba7b_4_k_cu_d239273b_314254cute7productE,@object
	.size		_ZN40_INTERNAL_f906ba7b_4_k_cu_d239273b_314254cute7productE,(_ZN40_INTERNAL_f906ba7b_4_k_cu_d239273b_314254cuda3std3__45__cpo3endE - _ZN40_INTERNAL_f906ba7b_4_k_cu_d239273b_314254cute7productE)
_ZN40_INTERNAL_f906ba7b_4_k_cu_d239273b_314254cute7productE:
	.zero		1
	.type		_ZN40_INTERNAL_f906ba7b_4_k_cu_d239273b_314254cuda3std3__45__cpo3endE,@object
	.size		_ZN40_INTERNAL_f906ba7b_4_k_cu_d239273b_314254cuda3std3__45__cpo3endE,(_ZN40_INTERNAL_f906ba7b_4_k_cu_d239273b_314254cuda3std3__419piecewise_constructE - _ZN40_INTERNAL_f906ba7b_4_k_cu_d239273b_314254cuda3std3__45__cpo3endE)
_ZN40_INTERNAL_f906ba7b_4_k_cu_d239273b_314254cuda3std3__45__cpo3endE:
	.zero		1
	.type		_ZN40_INTERNAL_f906ba7b_4_k_cu_d239273b_314254cuda3std3__419piecewise_constructE,@object
	.size		_ZN40_INTERNAL_f906ba7b_4_k_cu_d239273b_314254cuda3std3__419piecewise_constructE,(_ZN40_INTERNAL_f906ba7b_4_k_cu_d239273b_314254cuda3std3__45__cpo4cendE - _ZN40_INTERNAL_f906ba7b_4_k_cu_d239273b_314254cuda3std3__419piecewise_constructE)
_ZN40_INTERNAL_f906ba7b_4_k_cu_d239273b_314254cuda3std3__419piecewise_constructE:
	.zero		1
	.type		_ZN40_INTERNAL_f906ba7b_4_k_cu_d239273b_314254cuda3std3__45__cpo4cendE,@object
	.size		_ZN40_INTERNAL_f906ba7b_4_k_cu_d239273b_314254cuda3std3__45__cpo4cendE,(_ZN40_INTERNAL_f906ba7b_4_k_cu_d239273b_314254cuda3std6ranges3__45__cpo4swapE - _ZN40_INTERNAL_f906ba7b_4_k_cu_d239273b_314254cuda3std3__45__cpo4cendE)
_ZN40_INTERNAL_f906ba7b_4_k_cu_d239273b_314254cuda3std3__45__cpo4cendE:
	.zero		1
	.type		_ZN40_INTERNAL_f906ba7b_4_k_cu_d239273b_314254cuda3std6ranges3__45__cpo4swapE,@object
	.size		_ZN40_INTERNAL_f906ba7b_4_k_cu_d239273b_314254cuda3std6ranges3__45__cpo4swapE,(.L_10 - _ZN40_INTERNAL_f906ba7b_4_k_cu_d239273b_314254cuda3std6ranges3__45__cpo4swapE)
_ZN40_INTERNAL_f906ba7b_4_k_cu_d239273b_314254cuda3std6ranges3__45__cpo4swapE:
	.zero		1
.L_10:


//--------------------- .nv.constant0._ZN7cutlass13device_kernelINS_4gemm6kernel13GemmUniversalIN4cute5tupleIJiiiiEEENS1_10collective13CollectiveMmaINS1_35MainloopSm100TmaUmmaWarpSpecializedILi21ELi2ELi4ENS5_IJNS4_1CILi2EEENSA_ILi1EEESC_EEEEENS5_IJNSA_ILi64EEENSA_ILi96EEESF_EEENS_12float_e4m3_tENS5_IJlSC_lEEESI_SJ_NS4_8TiledMMAINS4_8MMA_AtomIJNS4_10MMA_TraitsINS4_19SM100_MMA_F8F6F4_SSEJSI_SI_fSF_SG_NS4_17integral_constantINS4_4UMMA5MajorELSQ_0EEESR_NSO_INSP_7ScaleInELSS_0EEEST_EEEEEENS4_6LayoutINS5_IJSC_SC_SC_EEENS5_IJNSA_ILi0EEESY_SY_EEEEENS5_IJNS4_10UnderscoreES11_S11_EEEEENS4_13SM90_TMA_LOADENS4_14ComposedLayoutINS4_7SwizzleILi2ELi4ELi3EEENS4_18smem_ptr_flag_bitsILi8EEENSW_INS5_IJNSA_ILi8EEESF_EEENS5_IJSF_SC_EEEEEEEvNS4_8identityENS4_23SM90_TMA_LOAD_MULTICASTES1E_vS1F_EENS_8epilogue10collective18CollectiveEpilogueINS1I_23Sm100TmaWarpSpecializedILi1ELi1ELi48ELb0ELb0EEEJSH_NS5_IJNSW_ISF_SC_EENSW_ISG_SC_EEEEESI_SJ_SI_SJ_NS1I_6fusion15FusionCallbacksIS1M_NS1Q_17LinearCombinationISI_fSI_fLNS_15FloatRoundStyleE2EEESH_S1P_JEEENS4_5SM1004TMEM4LOAD26SM100_TMEM_LOAD_16dp32b16xES14_NS15_INS16_ILi1ELi4ELi3EEES19_NSW_INS5_IJS1A_NSA_ILi32EEEEEENS5_IJS21_SC_EEEEEEENS4_39AutoVectorizingCopyWithAssumedAlignmentILi128EEENS4_14SM90_TMA_STOREES25_S27_S27_EEEvvEEEEvNT_6ParamsE --------------------------
	.section	.nv.constant0._ZN7cutlass13device_kernelINS_4gemm6kernel13GemmUniversalIN4cute5tupleIJiiiiEEENS1_10collective13CollectiveMmaINS1_35MainloopSm100TmaUmmaWarpSpecializedILi21ELi2ELi4ENS5_IJNS4_1CILi2EEENSA_ILi1EEESC_EEEEENS5_IJNSA_ILi64EEENSA_ILi96EEESF_EEENS_12float_e4m3_tENS5_IJlSC_lEEESI_SJ_NS4_8TiledMMAINS4_8MMA_AtomIJNS4_10MMA_TraitsINS4_19SM100_MMA_F8F6F4_SSEJSI_SI_fSF_SG_NS4_17integral_constantINS4_4UMMA5MajorELSQ_0EEESR_NSO_INSP_7ScaleInELSS_0EEEST_EEEEEENS4_6LayoutINS5_IJSC_SC_SC_EEENS5_IJNSA_ILi0EEESY_SY_EEEEENS5_IJNS4_10UnderscoreES11_S11_EEEEENS4_13SM90_TMA_LOADENS4_14ComposedLayoutINS4_7SwizzleILi2ELi4ELi3EEENS4_18smem_ptr_flag_bitsILi8EEENSW_INS5_IJNSA_ILi8EEESF_EEENS5_IJSF_SC_EEEEEEEvNS4_8identityENS4_23SM90_TMA_LOAD_MULTICASTES1E_vS1F_EENS_8epilogue10collective18CollectiveEpilogueINS1I_23Sm100TmaWarpSpecializedILi1ELi1ELi48ELb0ELb0EEEJSH_NS5_IJNSW_ISF_SC_EENSW_ISG_SC_EEEEESI_SJ_SI_SJ_NS1I_6fusion15FusionCallbacksIS1M_NS1Q_17LinearCombinationISI_fSI_fLNS_15FloatRoundStyleE2EEESH_S1P_JEEENS4_5SM1004TMEM4LOAD26SM100_TMEM_LOAD_16dp32b16xES14_NS15_INS16_ILi1ELi4ELi3EEES19_NSW_INS5_IJS1A_NSA_ILi32EEEEEENS5_IJS21_SC_EEEEEEENS4_39AutoVectorizingCopyWithAssumedAlignmentILi128EEENS4_14SM90_TMA_STOREES25_S27_S27_EEEvvEEEEvNT_6ParamsE,"a",@progbits
	.sectionflags	@""
	.align	4
.nv.constant0._ZN7cutlass13device_kernelINS_4gemm6kernel13GemmUniversalIN4cute5tupleIJiiiiEEENS1_10collective13CollectiveMmaINS1_35MainloopSm100TmaUmmaWarpSpecializedILi21ELi2ELi4ENS5_IJNS4_1CILi2EEENSA_ILi1EEESC_EEEEENS5_IJNSA_ILi64EEENSA_ILi96EEESF_EEENS_12float_e4m3_tENS5_IJlSC_lEEESI_SJ_NS4_8TiledMMAINS4_8MMA_AtomIJNS4_10MMA_TraitsINS4_19SM100_MMA_F8F6F4_SSEJSI_SI_fSF_SG_NS4_17integral_constantINS4_4UMMA5MajorELSQ_0EEESR_NSO_INSP_7ScaleInELSS_0EEEST_EEEEEENS4_6LayoutINS5_IJSC_SC_SC_EEENS5_IJNSA_ILi0EEESY_SY_EEEEENS5_IJNS4_10UnderscoreES11_S11_EEEEENS4_13SM90_TMA_LOADENS4_14ComposedLayoutINS4_7SwizzleILi2ELi4ELi3EEENS4_18smem_ptr_flag_bitsILi8EEENSW_INS5_IJNSA_ILi8EEESF_EEENS5_IJSF_SC_EEEEEEEvNS4_8identityENS4_23SM90_TMA_LOAD_MULTICASTES1E_vS1F_EENS_8epilogue10collective18CollectiveEpilogueINS1I_23Sm100TmaWarpSpecializedILi1ELi1ELi48ELb0ELb0EEEJSH_NS5_IJNSW_ISF_SC_EENSW_ISG_SC_EEEEESI_SJ_SI_SJ_NS1I_6fusion15FusionCallbacksIS1M_NS1Q_17LinearCombinationISI_fSI_fLNS_15FloatRoundStyleE2EEESH_S1P_JEEENS4_5SM1004TMEM4LOAD26SM100_TMEM_LOAD_16dp32b16xES14_NS15_INS16_ILi1ELi4ELi3EEES19_NSW_INS5_IJS1A_NSA_ILi32EEEEEENS5_IJS21_SC_EEEEEEENS4_39AutoVectorizingCopyWithAssumedAlignmentILi128EEENS4_14SM90_TMA_STOREES25_S27_S27_EEEvvEEEEvNT_6ParamsE:
	.zero		2944


//--------------------- SYMBOLS --------------------------

	.type		.nv.reservedSmem.offset0,@object
	.size		.nv.reservedSmem.offset0,0x4
	.type		.nv.reservedSmem.cap,@object
	.size		.nv.reservedSmem.cap,0x4
	.type		__assertfail,@function
